	.target	sm_90a

	.elftype	@"ET_EXEC"


//--------------------- .note.nv.tkinfo           --------------------------
	.section	.note.nv.tkinfo,"",@"SHT_NOTE"
	.sectionflags	@"SHF_NOTE_NV_TKINFO"
	.tkinfo
        /*0018*/ 	.word	0x00000002
        /*0030*/ 	.string	""
        /*0030*/ 	.string	"ptxas"
        /*0030*/ 	.string	"Cuda compilation tools, release 13.0, V13.0.88"
        /*0030*/ 	.string	"Build cuda_13.0.r13.0/compiler.36424714_0"
        /*0030*/ 	.string	"-arch sm_90a -m 64 "



//--------------------- .note.nv.cuinfo           --------------------------
	.section	.note.nv.cuinfo,"",@"SHT_NOTE"
	.sectionflags	@"SHF_NOTE_NV_CUINFO"
        /*0018*/ 	.short	0x0002
        /*001a*/ 	.short	0x005a
        /*001c*/ 	.short	0x0082
	.zero		2


//--------------------- .nv.info                  --------------------------
	.section	.nv.info,"",@"SHT_CUDA_INFO"
	.align	4


	//----- nvinfo : EIATTR_REGCOUNT
	.align		4
        /*0000*/ 	.byte	0x04, 0x2f
        /*0002*/ 	.short	(.L_15 - .L_14)
	.align		4
.L_14:
        /*0004*/ 	.word	index@(_ZN7cutlass13device_kernelINS_4gemm6kernel13GemmUniversalIN4cute5tupleIJiiiiEEENS1_10collective13CollectiveMmaINS1_34MainloopSm90TmaGmmaWarpSpecializedILi12ENS5_IJNS4_1CILi1EEESB_SB_EEENS1_32KernelTmaWarpSpecializedPingpongEEENS5_IJNSA_ILi64EEENSA_ILi224EEENSA_ILi32EEEEEENS_6half_tENS5_IJlSB_lEEESJ_SK_NS4_8TiledMMAINS4_8MMA_AtomIJNS4_4SM904GMMA25MMA_64x32x16_F32F16F16_SSILNSO_5MajorE0ELSQ_0ELNSO_7ScaleInE1ELSR_1EEEEEENS4_6LayoutISC_NS5_IJNSA_ILi0EEESV_SV_EEEEENS5_IJNS4_10UnderscoreESY_SY_EEEEENS4_13SM90_TMA_LOADENS4_14ComposedLayoutINS4_7SwizzleILi2ELi4ELi3EEENS4_18smem_ptr_flag_bitsILi16EEENSU_INS5_IJNSA_ILi8EEESH_EEENS5_IJSH_SB_EEEEEEEvNS4_8identityES11_S1B_vS1C_EENS_8epilogue10collective6detail29Sm90TmaWarpSpecializedAdapterINS1F_15DefaultEpilogueISJ_SK_SK_NS1E_6thread17LinearCombinationISJ_Li1EffLNS1J_9ScaleType4KindE0ELNS_15FloatRoundStyleE2ESJ_EENS1_15EpilogueDefaultEEEEEvvEEEEvNT_6ParamsE)
        /*0008*/ 	.word	0x000000a8


	//----- nvinfo : EIATTR_FRAME_SIZE
	.align		4
.L_15:
        /*000c*/ 	.byte	0x04, 0x11
        /*000e*/ 	.short	(.L_17 - .L_16)
	.align		4
.L_16:
        /*0010*/ 	.word	index@(_ZN7cutlass13device_kernelINS_4gemm6kernel13GemmUniversalIN4cute5tupleIJiiiiEEENS1_10collective13CollectiveMmaINS1_34MainloopSm90TmaGmmaWarpSpecializedILi12ENS5_IJNS4_1CILi1EEESB_SB_EEENS1_32KernelTmaWarpSpecializedPingpongEEENS5_IJNSA_ILi64EEENSA_ILi224EEENSA_ILi32EEEEEENS_6half_tENS5_IJlSB_lEEESJ_SK_NS4_8TiledMMAINS4_8MMA_AtomIJNS4_4SM904GMMA25MMA_64x32x16_F32F16F16_SSILNSO_5MajorE0ELSQ_0ELNSO_7ScaleInE1ELSR_1EEEEEENS4_6LayoutISC_NS5_IJNSA_ILi0EEESV_SV_EEEEENS5_IJNS4_10UnderscoreESY_SY_EEEEENS4_13SM90_TMA_LOADENS4_14ComposedLayoutINS4_7SwizzleILi2ELi4ELi3EEENS4_18smem_ptr_flag_bitsILi16EEENSU_INS5_IJNSA_ILi8EEESH_EEENS5_IJSH_SB_EEEEEEEvNS4_8identityES11_S1B_vS1C_EENS_8epilogue10collective6detail29Sm90TmaWarpSpecializedAdapterINS1F_15DefaultEpilogueISJ_SK_SK_NS1E_6thread17LinearCombinationISJ_Li1EffLNS1J_9ScaleType4KindE0ELNS_15FloatRoundStyleE2ESJ_EENS1_15EpilogueDefaultEEEEEvvEEEEvNT_6ParamsE)
        /*0014*/ 	.word	0x00000008


	//----- nvinfo : EIATTR_MIN_STACK_SIZE
	.align		4
.L_17:
        /*0018*/ 	.byte	0x04, 0x12
        /*001a*/ 	.short	(.L_19 - .L_18)
	.align		4
.L_18:
        /*001c*/ 	.word	index@(_ZN7cutlass13device_kernelINS_4gemm6kernel13GemmUniversalIN4cute5tupleIJiiiiEEENS1_10collective13CollectiveMmaINS1_34MainloopSm90TmaGmmaWarpSpecializedILi12ENS5_IJNS4_1CILi1EEESB_SB_EEENS1_32KernelTmaWarpSpecializedPingpongEEENS5_IJNSA_ILi64EEENSA_ILi224EEENSA_ILi32EEEEEENS_6half_tENS5_IJlSB_lEEESJ_SK_NS4_8TiledMMAINS4_8MMA_AtomIJNS4_4SM904GMMA25MMA_64x32x16_F32F16F16_SSILNSO_5MajorE0ELSQ_0ELNSO_7ScaleInE1ELSR_1EEEEEENS4_6LayoutISC_NS5_IJNSA_ILi0EEESV_SV_EEEEENS5_IJNS4_10UnderscoreESY_SY_EEEEENS4_13SM90_TMA_LOADENS4_14ComposedLayoutINS4_7SwizzleILi2ELi4ELi3EEENS4_18smem_ptr_flag_bitsILi16EEENSU_INS5_IJNSA_ILi8EEESH_EEENS5_IJSH_SB_EEEEEEEvNS4_8identityES11_S1B_vS1C_EENS_8epilogue10collective6detail29Sm90TmaWarpSpecializedAdapterINS1F_15DefaultEpilogueISJ_SK_SK_NS1E_6thread17LinearCombinationISJ_Li1EffLNS1J_9ScaleType4KindE0ELNS_15FloatRoundStyleE2ESJ_EENS1_15EpilogueDefaultEEEEEvvEEEEvNT_6ParamsE)
        /*0020*/ 	.word	0x00000008
.L_19:


//--------------------- .nv.compat                --------------------------
	.section	.nv.compat,"",@"SHT_CUDA_COMPAT_INFO"
	.align	4
        /*0000*/ 	.byte	0x02, 0x09, 0x01, 0x00, 0x02, 0x02, 0x04, 0x00, 0x02, 0x05, 0x05, 0x00, 0x03, 0x07, 0x01, 0x01
        /*0010*/ 	.byte	0x02, 0x03, 0x01, 0x00, 0x02, 0x06, 0x01, 0x00, 0x04, 0x0b, 0x08, 0x00, 0x00, 0x00, 0x00, 0x00
        /*0020*/ 	.byte	0x00, 0x00, 0x00, 0x00


//--------------------- .nv.info._ZN7cutlass13device_kernelINS_4gemm6kernel13GemmUniversalIN4cute5tupleIJiiiiEEENS1_10collective13CollectiveMmaINS1_34MainloopSm90TmaGmmaWarpSpecializedILi12ENS5_IJNS4_1CILi1EEESB_SB_EEENS1_32KernelTmaWarpSpecializedPingpongEEENS5_IJNSA_ILi64EEENSA_ILi224EEENSA_ILi32EEEEEENS_6half_tENS5_IJlSB_lEEESJ_SK_NS4_8TiledMMAINS4_8MMA_AtomIJNS4_4SM904GMMA25MMA_64x32x16_F32F16F16_SSILNSO_5MajorE0ELSQ_0ELNSO_7ScaleInE1ELSR_1EEEEEENS4_6LayoutISC_NS5_IJNSA_ILi0EEESV_SV_EEEEENS5_IJNS4_10UnderscoreESY_SY_EEEEENS4_13SM90_TMA_LOADENS4_14ComposedLayoutINS4_7SwizzleILi2ELi4ELi3EEENS4_18smem_ptr_flag_bitsILi16EEENSU_INS5_IJNSA_ILi8EEESH_EEENS5_IJSH_SB_EEEEEEEvNS4_8identityES11_S1B_vS1C_EENS_8epilogue10collective6detail29Sm90TmaWarpSpecializedAdapterINS1F_15DefaultEpilogueISJ_SK_SK_NS1E_6thread17LinearCombinationISJ_Li1EffLNS1J_9ScaleType4KindE0ELNS_15FloatRoundStyleE2ESJ_EENS1_15EpilogueDefaultEEEEEvvEEEEvNT_6ParamsE --------------------------
	.section	.nv.info._ZN7cutlass13device_kernelINS_4gemm6kernel13GemmUniversalIN4cute5tupleIJiiiiEEENS1_10collective13CollectiveMmaINS1_34MainloopSm90TmaGmmaWarpSpecializedILi12ENS5_IJNS4_1CILi1EEESB_SB_EEENS1_32KernelTmaWarpSpecializedPingpongEEENS5_IJNSA_ILi64EEENSA_ILi224EEENSA_ILi32EEEEEENS_6half_tENS5_IJlSB_lEEESJ_SK_NS4_8TiledMMAINS4_8MMA_AtomIJNS4_4SM904GMMA25MMA_64x32x16_F32F16F16_SSILNSO_5MajorE0ELSQ_0ELNSO_7ScaleInE1ELSR_1EEEEEENS4_6LayoutISC_NS5_IJNSA_ILi0EEESV_SV_EEEEENS5_IJNS4_10UnderscoreESY_SY_EEEEENS4_13SM90_TMA_LOADENS4_14ComposedLayoutINS4_7SwizzleILi2ELi4ELi3EEENS4_18smem_ptr_flag_bitsILi16EEENSU_INS5_IJNSA_ILi8EEESH_EEENS5_IJSH_SB_EEEEEEEvNS4_8identityES11_S1B_vS1C_EENS_8epilogue10collective6detail29Sm90TmaWarpSpecializedAdapterINS1F_15DefaultEpilogueISJ_SK_SK_NS1E_6thread17LinearCombinationISJ_Li1EffLNS1J_9ScaleType4KindE0ELNS_15FloatRoundStyleE2ESJ_EENS1_15EpilogueDefaultEEEEEvvEEEEvNT_6ParamsE,"",@"SHT_CUDA_INFO"
	.sectionflags	@""
	.align	4


	//----- nvinfo : EIATTR_CUDA_API_VERSION
	.align		4
        /*0000*/ 	.byte	0x04, 0x37
        /*0002*/ 	.short	(.L_21 - .L_20)
.L_20:
        /*0004*/ 	.word	0x00000082


	//----- nvinfo : EIATTR_KPARAM_INFO
	.align		4
.L_21:
        /*0008*/ 	.byte	0x04, 0x17
        /*000a*/ 	.short	(.L_23 - .L_22)
.L_22:
        /*000c*/ 	.word	0x00000000
        /*0010*/ 	.short	0x0000
        /*0012*/ 	.short	0x0070
        /*0014*/ 	.byte	0x00, 0xf0, 0x01, 0x10


	//----- nvinfo : EIATTR_SPARSE_MMA_MASK
	.align		4
.L_23:
        /*0018*/ 	.byte	0x03, 0x50
        /*001a*/ 	.short	0x0000


	//----- nvinfo : EIATTR_MAXREG_COUNT
	.align		4
        /*001c*/ 	.byte	0x03, 0x1b
        /*001e*/ 	.short	0x00a8


	//----- nvinfo : EIATTR_NUM_BARRIERS
	.align		4
        /*0020*/ 	.byte	0x02, 0x4c
        /*0022*/ 	.byte	0x01
	.zero		1


	//----- nvinfo : EIATTR_EXTERNS
	.align		4
        /*0024*/ 	.byte	0x04, 0x0f
        /*0026*/ 	.short	(.L_25 - .L_24)


	//   ....[0]....
	.align		4
.L_24:
        /*0028*/ 	.word	index@(__assertfail)


	//----- nvinfo : EIATTR_ANNOTATIONS
	.align		4
.L_25:
        /*002c*/ 	.byte	0x04, 0x55
        /*002e*/ 	.short	(.L_27 - .L_26)


	//   ....[0]....
.L_26:
        /*0030*/ 	.word	0x00000001
        /*0034*/ 	.byte	0x00, 0x0c, 0x00, 0x00, 0x01, 0x00, 0x00, 0x00, 0x50, 0x9c, 0x00, 0x00, 0x01, 0x00, 0x00, 0x00
        /*0044*/ 	.byte	0x60, 0xa8, 0x00, 0x00


	//----- nvinfo : EIATTR_MERCURY_ISA_VERSION
	.align		4
.L_27:
        /*0048*/ 	.byte	0x03, 0x5f
        /*004a*/ 	.short	0x0101


	//----- nvinfo : EIATTR_INT_WARP_WIDE_INSTR_OFFSETS
	.align		4
        /*004c*/ 	.byte	0x04, 0x31
        /*004e*/ 	.short	(.L_29 - .L_28)


	//   ....[0]....
.L_28:
        /*0050*/ 	.word	0x00000510


	//   ....[1]....
        /*0054*/ 	.word	0x00000530


	//   ....[2]....
        /*0058*/ 	.word	0x000005b0


	//   ....[3]....
        /*005c*/ 	.word	0x000005c0


	//   ....[4]....
        /*0060*/ 	.word	0x000005d0


	//   ....[5]....
        /*0064*/ 	.word	0x000005f0


	//   ....[6]....
        /*0068*/ 	.word	0x00000680


	//   ....[7]....
        /*006c*/ 	.word	0x000006a0


	//----- nvinfo : EIATTR_COOP_GROUP_MASK_REGIDS
	.align		4
.L_29:
        /*0070*/ 	.byte	0x04, 0x29
        /*0072*/ 	.short	(.L_31 - .L_30)


	//   ....[0]....
.L_30:
        /*0074*/ 	.word	0xffffffff


	//   ....[1]....
        /*0078*/ 	.word	0xffffffff


	//   ....[2]....
        /*007c*/ 	.word	0xffffffff


	//   ....[3]....
        /*0080*/ 	.word	0xffffffff


	//   ....[4]....
        /*0084*/ 	.word	0xffffffff


	//   ....[5]....
        /*0088*/ 	.word	0xffffffff


	//----- nvinfo : EIATTR_COOP_GROUP_INSTR_OFFSETS
	.align		4
.L_31:
        /*008c*/ 	.byte	0x04, 0x28
        /*008e*/ 	.short	(.L_33 - .L_32)


	//   ....[0]....
.L_32:
        /*0090*/ 	.word	0x00000070


	//   ....[1]....
        /*0094*/ 	.word	0x00000080


	//   ....[2]....
        /*0098*/ 	.word	0x00000140


	//   ....[3]....
        /*009c*/ 	.word	0x00000400


	//   ....[4]....
        /*00a0*/ 	.word	0x00000440


	//   ....[5]....
        /*00a4*/ 	.word	0x00000490


	//----- nvinfo : EIATTR_REG_RECONFIG
	.align		4
.L_33:
        /*00a8*/ 	.byte	0x01, 0x54
	.zero		2


	//----- nvinfo : EIATTR_SYSCALL_OFFSETS
	.align		4
        /*00ac*/ 	.byte	0x04, 0x46
        /*00ae*/ 	.short	(.L_35 - .L_34)


	//   ....[0]....
.L_34:
        /*00b0*/ 	.word	0x000016b0


	//----- nvinfo : EIATTR_MBARRIER_INSTR_OFFSETS
	.align		4
.L_35:
        /*00b4*/ 	.byte	0x04, 0x39
        /*00b6*/ 	.short	(.L_37 - .L_36)


	//   ....[0]....
.L_36:
        /*00b8*/ 	.word	0x00000260
        /*00bc*/ 	.word	0x000000ff
        /*00c0*/ 	.word	0x00000000
        /*00c4*/ 	.short	0x0100
        /*00c6*/ 	.byte	0x08
	.zero		1


	//   ....[1]....
        /*00c8*/ 	.word	0x00000270
        /*00cc*/ 	.word	0x000000ff
        /*00d0*/ 	.word	0x00000060
        /*00d4*/ 	.short	0x0100
        /*00d6*/ 	.byte	0x08
	.zero		1


	//   ....[2]....
        /*00d8*/ 	.word	0x00000280
        /*00dc*/ 	.word	0x000000ff
        /*00e0*/ 	.word	0x00000008
        /*00e4*/ 	.short	0x0100
        /*00e6*/ 	.byte	0x08
	.zero		1


	//   ....[3]....
        /*00e8*/ 	.word	0x00000290
        /*00ec*/ 	.word	0x000000ff
        /*00f0*/ 	.word	0x00000068
        /*00f4*/ 	.short	0x0100
        /*00f6*/ 	.byte	0x08
	.zero		1


	//   ....[4]....
        /*00f8*/ 	.word	0x000002a0
        /*00fc*/ 	.word	0x000000ff
        /*0100*/ 	.word	0x00000010
        /*0104*/ 	.short	0x0100
        /*0106*/ 	.byte	0x08
	.zero		1


	//   ....[5]....
        /*0108*/ 	.word	0x000002b0
        /*010c*/ 	.word	0x000000ff
        /*0110*/ 	.word	0x00000070
        /*0114*/ 	.short	0x0100
        /*0116*/ 	.byte	0x08
	.zero		1


	//   ....[6]....
        /*0118*/ 	.word	0x000002c0
        /*011c*/ 	.word	0x000000ff
        /*0120*/ 	.word	0x00000018
        /*0124*/ 	.short	0x0100
        /*0126*/ 	.byte	0x08
	.zero		1


	//   ....[7]....
        /*0128*/ 	.word	0x000002d0
        /*012c*/ 	.word	0x000000ff
        /*0130*/ 	.word	0x00000078
        /*0134*/ 	.short	0x0100
        /*0136*/ 	.byte	0x08
	.zero		1


	//   ....[8]....
        /*0138*/ 	.word	0x000002e0
        /*013c*/ 	.word	0x000000ff
        /*0140*/ 	.word	0x00000020
        /*0144*/ 	.short	0x0100
        /*0146*/ 	.byte	0x08
	.zero		1


	//   ....[9]....
        /*0148*/ 	.word	0x000002f0
        /*014c*/ 	.word	0x000000ff
        /*0150*/ 	.word	0x00000080
        /*0154*/ 	.short	0x0100
        /*0156*/ 	.byte	0x08
	.zero		1


	//   ....[10]....
        /*0158*/ 	.word	0x00000300
        /*015c*/ 	.word	0x000000ff
        /*0160*/ 	.word	0x00000028
        /*0164*/ 	.short	0x0100
        /*0166*/ 	.byte	0x08
	.zero		1


	//   ....[11]....
        /*0168*/ 	.word	0x00000310
        /*016c*/ 	.word	0x000000ff
        /*0170*/ 	.word	0x00000088
        /*0174*/ 	.short	0x0100
        /*0176*/ 	.byte	0x08
	.zero		1


	//   ....[12]....
        /*0178*/ 	.word	0x00000320
        /*017c*/ 	.word	0x000000ff
        /*0180*/ 	.word	0x00000030
        /*0184*/ 	.short	0x0100
        /*0186*/ 	.byte	0x08
	.zero		1


	//   ....[13]....
        /*0188*/ 	.word	0x00000330
        /*018c*/ 	.word	0x000000ff
        /*0190*/ 	.word	0x00000090
        /*0194*/ 	.short	0x0100
        /*0196*/ 	.byte	0x08
	.zero		1


	//   ....[14]....
        /*0198*/ 	.word	0x00000340
        /*019c*/ 	.word	0x000000ff
        /*01a0*/ 	.word	0x00000038
        /*01a4*/ 	.short	0x0100
        /*01a6*/ 	.byte	0x08
	.zero		1


	//   ....[15]....
        /*01a8*/ 	.word	0x00000350
        /*01ac*/ 	.word	0x000000ff
        /*01b0*/ 	.word	0x00000098
        /*01b4*/ 	.short	0x0100
        /*01b6*/ 	.byte	0x08
	.zero		1


	//   ....[16]....
        /*01b8*/ 	.word	0x00000360
        /*01bc*/ 	.word	0x000000ff
        /*01c0*/ 	.word	0x00000040
        /*01c4*/ 	.short	0x0100
        /*01c6*/ 	.byte	0x08
	.zero		1


	//   ....[17]....
        /*01c8*/ 	.word	0x00000370
        /*01cc*/ 	.word	0x000000ff
        /*01d0*/ 	.word	0x000000a0
        /*01d4*/ 	.short	0x0100
        /*01d6*/ 	.byte	0x08
	.zero		1


	//   ....[18]....
        /*01d8*/ 	.word	0x00000380
        /*01dc*/ 	.word	0x000000ff
        /*01e0*/ 	.word	0x00000048
        /*01e4*/ 	.short	0x0100
        /*01e6*/ 	.byte	0x08
	.zero		1


	//   ....[19]....
        /*01e8*/ 	.word	0x00000390
        /*01ec*/ 	.word	0x000000ff
        /*01f0*/ 	.word	0x000000a8
        /*01f4*/ 	.short	0x0100
        /*01f6*/ 	.byte	0x08
	.zero		1


	//   ....[20]....
        /*01f8*/ 	.word	0x000003a0
        /*01fc*/ 	.word	0x000000ff
        /*0200*/ 	.word	0x00000050
        /*0204*/ 	.short	0x0100
        /*0206*/ 	.byte	0x08
	.zero		1


	//   ....[21]....
        /*0208*/ 	.word	0x000003b0
        /*020c*/ 	.word	0x000000ff
        /*0210*/ 	.word	0x000000b0
        /*0214*/ 	.short	0x0100
        /*0216*/ 	.byte	0x08
	.zero		1


	//   ....[22]....
        /*0218*/ 	.word	0x000003c0
        /*021c*/ 	.word	0x000000ff
        /*0220*/ 	.word	0x00000058
        /*0224*/ 	.short	0x0100
        /*0226*/ 	.byte	0x08
	.zero		1


	//   ....[23]....
        /*0228*/ 	.word	0x000003d0
        /*022c*/ 	.word	0x000000ff
        /*0230*/ 	.word	0x000000b8
        /*0234*/ 	.short	0x0100
        /*0236*/ 	.byte	0x08
	.zero		1


	//   ....[24]....
        /*0238*/ 	.word	0x000006e0
        /*023c*/ 	.word	0x000000ff
        /*0240*/ 	.word	0x000000f0
        /*0244*/ 	.short	0x0100
        /*0246*/ 	.byte	0x08
	.zero		1


	//   ....[25]....
        /*0248*/ 	.word	0x00000750
        /*024c*/ 	.word	0x000000ff
        /*0250*/ 	.word	0x000000f8
        /*0254*/ 	.short	0x0100
        /*0256*/ 	.byte	0x08
	.zero		1


	//   ....[26]....
        /*0258*/ 	.word	0x00000770
        /*025c*/ 	.word	0x000000ff
        /*0260*/ 	.word	0x000000d0
        /*0264*/ 	.short	0x0100
        /*0266*/ 	.byte	0x09
	.zero		1


	//   ....[27]....
        /*0268*/ 	.word	0x00000780
        /*026c*/ 	.word	0x000000ff
        /*0270*/ 	.word	0x000000d8
        /*0274*/ 	.short	0x0100
        /*0276*/ 	.byte	0x09
	.zero		1


	//   ....[28]....
        /*0278*/ 	.word	0x00000790
        /*027c*/ 	.word	0x000000ff
        /*0280*/ 	.word	0x000000e0
        /*0284*/ 	.short	0x0100
        /*0286*/ 	.byte	0x09
	.zero		1


	//   ....[29]....
        /*0288*/ 	.word	0x000007a0
        /*028c*/ 	.word	0x000000ff
        /*0290*/ 	.word	0x000000e8
        /*0294*/ 	.short	0x0100
        /*0296*/ 	.byte	0x09
	.zero		1


	//   ....[30]....
        /*0298*/ 	.word	0x00001590
        /*029c*/ 	.word	0x0000008d
        /*02a0*/ 	.word	0x00000000
        /*02a4*/ 	.short	0x010a
        /*02a6*/ 	.byte	0x2b
	.zero		1


	//   ....[31]....
        /*02a8*/ 	.word	0x00001730
        /*02ac*/ 	.word	0x00000003
        /*02b0*/ 	.word	0x00000000
        /*02b4*/ 	.short	0x010a
        /*02b6*/ 	.byte	0x3f
	.zero		1


	//   ....[32]....
        /*02b8*/ 	.word	0x00001790
        /*02bc*/ 	.word	0x00000003
        /*02c0*/ 	.word	0x00000000
        /*02c4*/ 	.short	0x010a
        /*02c6*/ 	.byte	0x3f
	.zero		1


	//   ....[33]....
        /*02c8*/ 	.word	0x00001e90
        /*02cc*/ 	.word	0x000000ff
        /*02d0*/ 	.word	0x00000000
        /*02d4*/ 	.short	0x010a
        /*02d6*/ 	.byte	0x08
	.zero		1


	//   ....[34]....
        /*02d8*/ 	.word	0x00001ed0
        /*02dc*/ 	.word	0x000000ff
        /*02e0*/ 	.word	0x00000000
        /*02e4*/ 	.short	0x010a
        /*02e6*/ 	.byte	0x08
	.zero		1


	//   ....[35]....
        /*02e8*/ 	.word	0x000024d0
        /*02ec*/ 	.word	0x000000ff
        /*02f0*/ 	.word	0x00000000
        /*02f4*/ 	.short	0x0101
        /*02f6*/ 	.byte	0x08
	.zero		1


	//   ....[36]....
        /*02f8*/ 	.word	0x000025c0
        /*02fc*/ 	.word	0x0000008e
        /*0300*/ 	.word	0x00000000
        /*0304*/ 	.short	0x0101
        /*0306*/ 	.byte	0x2c
	.zero		1


	//   ....[37]....
        /*0308*/ 	.word	0x00002690
        /*030c*/ 	.word	0x000000ff
        /*0310*/ 	.word	0x00000000
        /*0314*/ 	.short	0x0101
        /*0316*/ 	.byte	0x06
	.zero		1


	//   ....[38]....
        /*0318*/ 	.word	0x00002740
        /*031c*/ 	.word	0x0000008d
        /*0320*/ 	.word	0x00000010
        /*0324*/ 	.short	0x010a
        /*0326*/ 	.byte	0x2b
	.zero		1


	//   ....[39]....
        /*0328*/ 	.word	0x00009c70
        /*032c*/ 	.word	0x00000090
        /*0330*/ 	.word	0x00000000
        /*0334*/ 	.short	0x0101
        /*0336*/ 	.byte	0x2c
	.zero		1


	//   ....[40]....
        /*0338*/ 	.word	0x0000a5d0
        /*033c*/ 	.word	0x0000000a
        /*0340*/ 	.word	0x00000060
        /*0344*/ 	.short	0x010a
        /*0346*/ 	.byte	0x3f
	.zero		1


	//   ....[41]....
        /*0348*/ 	.word	0x0000a970
        /*034c*/ 	.word	0x00000005
        /*0350*/ 	.word	0x000000f8
        /*0354*/ 	.short	0x0101
        /*0356*/ 	.byte	0x3f
	.zero		1


	//   ....[42]....
        /*0358*/ 	.word	0x0000b0f0
        /*035c*/ 	.word	0x00000009
        /*0360*/ 	.word	0x00000000
        /*0364*/ 	.short	0x010a
        /*0366*/ 	.byte	0x3f
	.zero		1


	//   ....[43]....
        /*0368*/ 	.word	0x0000b170
        /*036c*/ 	.word	0x00000008
        /*0370*/ 	.word	0x00000000
        /*0374*/ 	.short	0x010a
        /*0376*/ 	.byte	0x3f
	.zero		1


	//   ....[44]....
        /*0378*/ 	.word	0x0000b200
        /*037c*/ 	.word	0x00000009
        /*0380*/ 	.word	0x00000000
        /*0384*/ 	.short	0x010a
        /*0386*/ 	.byte	0x3f
	.zero		1


	//   ....[45]....
        /*0388*/ 	.word	0x0000b290
        /*038c*/ 	.word	0x00000008
        /*0390*/ 	.word	0x00000000
        /*0394*/ 	.short	0x010a
        /*0396*/ 	.byte	0x3f
	.zero		1


	//   ....[46]....
        /*0398*/ 	.word	0x0000b320
        /*039c*/ 	.word	0x00000009
        /*03a0*/ 	.word	0x00000000
        /*03a4*/ 	.short	0x010a
        /*03a6*/ 	.byte	0x3f
	.zero		1


	//   ....[47]....
        /*03a8*/ 	.word	0x0000b3b0
        /*03ac*/ 	.word	0x00000008
        /*03b0*/ 	.word	0x00000000
        /*03b4*/ 	.short	0x010a
        /*03b6*/ 	.byte	0x3f
	.zero		1


	//   ....[48]....
        /*03b8*/ 	.word	0x0000b440
        /*03bc*/ 	.word	0x00000009
        /*03c0*/ 	.word	0x00000000
        /*03c4*/ 	.short	0x010a
        /*03c6*/ 	.byte	0x3f
	.zero		1


	//   ....[49]....
        /*03c8*/ 	.word	0x0000b4d0
        /*03cc*/ 	.word	0x00000008
        /*03d0*/ 	.word	0x00000000
        /*03d4*/ 	.short	0x010a
        /*03d6*/ 	.byte	0x3f
	.zero		1


	//   ....[50]....
        /*03d8*/ 	.word	0x0000b560
        /*03dc*/ 	.word	0x00000009
        /*03e0*/ 	.word	0x00000000
        /*03e4*/ 	.short	0x010a
        /*03e6*/ 	.byte	0x3f
	.zero		1


	//   ....[51]....
        /*03e8*/ 	.word	0x0000b5f0
        /*03ec*/ 	.word	0x00000008
        /*03f0*/ 	.word	0x00000000
        /*03f4*/ 	.short	0x010a
        /*03f6*/ 	.byte	0x3f
	.zero		1


	//   ....[52]....
        /*03f8*/ 	.word	0x0000b680
        /*03fc*/ 	.word	0x0000000b
        /*0400*/ 	.word	0x00000000
        /*0404*/ 	.short	0x010a
        /*0406*/ 	.byte	0x3f
	.zero		1


	//   ....[53]....
        /*0408*/ 	.word	0x0000b710
        /*040c*/ 	.word	0x00000003
        /*0410*/ 	.word	0x00000000
        /*0414*/ 	.short	0x010a
        /*0416*/ 	.byte	0x3f
	.zero		1


	//   ....[54]....
        /*0418*/ 	.word	0x0000b770
        /*041c*/ 	.word	0x0000008f
        /*0420*/ 	.word	0x00000000
        /*0424*/ 	.short	0x010a
        /*0426*/ 	.byte	0x3f
	.zero		1


	//   ....[55]....
        /*0428*/ 	.word	0x0000b7c0
        /*042c*/ 	.word	0x00000003
        /*0430*/ 	.word	0x00000000
        /*0434*/ 	.short	0x010a
        /*0436*/ 	.byte	0x3f
	.zero		1


	//   ....[56]....
        /*0438*/ 	.word	0x0000b820
        /*043c*/ 	.word	0x00000004
        /*0440*/ 	.word	0x00000000
        /*0444*/ 	.short	0x010a
        /*0446*/ 	.byte	0x3f
	.zero		1


	//   ....[57]....
        /*0448*/ 	.word	0x0000b870
        /*044c*/ 	.word	0x0000008f
        /*0450*/ 	.word	0x00000010
        /*0454*/ 	.short	0x010a
        /*0456*/ 	.byte	0x3f
	.zero		1


	//   ....[58]....
        /*0458*/ 	.word	0x0000b940
        /*045c*/ 	.word	0x0000000a
        /*0460*/ 	.word	0x00000060
        /*0464*/ 	.short	0x010a
        /*0466*/ 	.byte	0x3f
	.zero		1


	//   ....[59]....
        /*0468*/ 	.word	0x0000ba10
        /*046c*/ 	.word	0x00000009
        /*0470*/ 	.word	0x00000000
        /*0474*/ 	.short	0x010a
        /*0476*/ 	.byte	0x3f
	.zero		1


	//   ....[60]....
        /*0478*/ 	.word	0x0000ba60
        /*047c*/ 	.word	0x00000008
        /*0480*/ 	.word	0x00000000
        /*0484*/ 	.short	0x010a
        /*0486*/ 	.byte	0x3f
	.zero		1


	//   ....[61]....
        /*0488*/ 	.word	0x0000bab0
        /*048c*/ 	.word	0x00000009
        /*0490*/ 	.word	0x00000000
        /*0494*/ 	.short	0x010a
        /*0496*/ 	.byte	0x3f
	.zero		1


	//   ....[62]....
        /*0498*/ 	.word	0x0000bb00
        /*049c*/ 	.word	0x00000008
        /*04a0*/ 	.word	0x00000000
        /*04a4*/ 	.short	0x010a
        /*04a6*/ 	.byte	0x3f
	.zero		1


	//   ....[63]....
        /*04a8*/ 	.word	0x0000bb50
        /*04ac*/ 	.word	0x00000009
        /*04b0*/ 	.word	0x00000000
        /*04b4*/ 	.short	0x010a
        /*04b6*/ 	.byte	0x3f
	.zero		1


	//   ....[64]....
        /*04b8*/ 	.word	0x0000bba0
        /*04bc*/ 	.word	0x00000008
        /*04c0*/ 	.word	0x00000000
        /*04c4*/ 	.short	0x010a
        /*04c6*/ 	.byte	0x3f
	.zero		1


	//   ....[65]....
        /*04c8*/ 	.word	0x0000bbf0
        /*04cc*/ 	.word	0x00000009
        /*04d0*/ 	.word	0x00000000
        /*04d4*/ 	.short	0x010a
        /*04d6*/ 	.byte	0x3f
	.zero		1


	//   ....[66]....
        /*04d8*/ 	.word	0x0000bc40
        /*04dc*/ 	.word	0x00000008
        /*04e0*/ 	.word	0x00000000
        /*04e4*/ 	.short	0x010a
        /*04e6*/ 	.byte	0x3f
	.zero		1


	//   ....[67]....
        /*04e8*/ 	.word	0x0000bc90
        /*04ec*/ 	.word	0x00000009
        /*04f0*/ 	.word	0x00000000
        /*04f4*/ 	.short	0x010a
        /*04f6*/ 	.byte	0x3f
	.zero		1


	//   ....[68]....
        /*04f8*/ 	.word	0x0000bce0
        /*04fc*/ 	.word	0x00000008
        /*0500*/ 	.word	0x00000000
        /*0504*/ 	.short	0x010a
        /*0506*/ 	.byte	0x3f
	.zero		1


	//   ....[69]....
        /*0508*/ 	.word	0x0000bd30
        /*050c*/ 	.word	0x0000000b
        /*0510*/ 	.word	0x00000000
        /*0514*/ 	.short	0x010a
        /*0516*/ 	.byte	0x3f
	.zero		1


	//----- nvinfo : EIATTR_NUM_MBARRIERS
	.align		4
.L_37:
        /*0518*/ 	.byte	0x03, 0x38
        /*051a*/ 	.short	0x001e


	//----- nvinfo : EIATTR_EXIT_INSTR_OFFSETS
	.align		4
        /*051c*/ 	.byte	0x04, 0x1c
        /*051e*/ 	.short	(.L_39 - .L_38)


	//   ....[0]....
.L_38:
        /*0520*/ 	.word	0x000012b0


	//   ....[1]....
        /*0524*/ 	.word	0x00001310


	//   ....[2]....
        /*0528*/ 	.word	0x0000a300


	//   ....[3]....
        /*052c*/ 	.word	0x0000a330


	//   ....[4]....
        /*0530*/ 	.word	0x0000b760


	//----- nvinfo : EIATTR_MAX_THREADS
	.align		4
.L_39:
        /*0534*/ 	.byte	0x04, 0x05
        /*0536*/ 	.short	(.L_41 - .L_40)
.L_40:
        /*0538*/ 	.word	0x00000180
        /*053c*/ 	.word	0x00000001
        /*0540*/ 	.word	0x00000001


	//----- nvinfo : EIATTR_CRS_STACK_SIZE
	.align		4
.L_41:
        /*0544*/ 	.byte	0x04, 0x1e
        /*0546*/ 	.short	(.L_43 - .L_42)
.L_42:
        /*0548*/ 	.word	0x00000000


	//----- nvinfo : EIATTR_CBANK_PARAM_SIZE
	.align		4
.L_43:
        /*054c*/ 	.byte	0x03, 0x19
        /*054e*/ 	.short	0x0470


	//----- nvinfo : EIATTR_PARAM_CBANK
	.align		4
        /*0550*/ 	.byte	0x04, 0x0a
        /*0552*/ 	.short	(.L_45 - .L_44)
	.align		4
.L_44:
        /*0554*/ 	.word	index@(.nv.constant0._ZN7cutlass13device_kernelINS_4gemm6kernel13GemmUniversalIN4cute5tupleIJiiiiEEENS1_10collective13CollectiveMmaINS1_34MainloopSm90TmaGmmaWarpSpecializedILi12ENS5_IJNS4_1CILi1EEESB_SB_EEENS1_32KernelTmaWarpSpecializedPingpongEEENS5_IJNSA_ILi64EEENSA_ILi224EEENSA_ILi32EEEEEENS_6half_tENS5_IJlSB_lEEESJ_SK_NS4_8TiledMMAINS4_8MMA_AtomIJNS4_4SM904GMMA25MMA_64x32x16_F32F16F16_SSILNSO_5MajorE0ELSQ_0ELNSO_7ScaleInE1ELSR_1EEEEEENS4_6LayoutISC_NS5_IJNSA_ILi0EEESV_SV_EEEEENS5_IJNS4_10UnderscoreESY_SY_EEEEENS4_13SM90_TMA_LOADENS4_14ComposedLayoutINS4_7SwizzleILi2ELi4ELi3EEENS4_18smem_ptr_flag_bitsILi16EEENSU_INS5_IJNSA_ILi8EEESH_EEENS5_IJSH_SB_EEEEEEEvNS4_8identityES11_S1B_vS1C_EENS_8epilogue10collective6detail29Sm90TmaWarpSpecializedAdapterINS1F_15DefaultEpilogueISJ_SK_SK_NS1E_6thread17LinearCombinationISJ_Li1EffLNS1J_9ScaleType4KindE0ELNS_15FloatRoundStyleE2ESJ_EENS1_15EpilogueDefaultEEEEEvvEEEEvNT_6ParamsE)
        /*0558*/ 	.short	0x0210
        /*055a*/ 	.short	0x0470


	//----- nvinfo : EIATTR_SW_WAR
	.align		4
.L_45:
        /*055c*/ 	.byte	0x04, 0x36
        /*055e*/ 	.short	(.L_47 - .L_46)
.L_46:
        /*0560*/ 	.word	0x00000008
.L_47:


//--------------------- .nv.callgraph             --------------------------
	.section	.nv.callgraph,"",@"SHT_CUDA_CALLGRAPH"
	.align	4
	.sectionentsize	8
	.align		4
        /*0000*/ 	.word	0x00000000
	.align		4
        /*0004*/ 	.word	0xffffffff
	.align		4
        /*0008*/ 	.word	index@(_ZN7cutlass13device_kernelINS_4gemm6kernel13GemmUniversalIN4cute5tupleIJiiiiEEENS1_10collective13CollectiveMmaINS1_34MainloopSm90TmaGmmaWarpSpecializedILi12ENS5_IJNS4_1CILi1EEESB_SB_EEENS1_32KernelTmaWarpSpecializedPingpongEEENS5_IJNSA_ILi64EEENSA_ILi224EEENSA_ILi32EEEEEENS_6half_tENS5_IJlSB_lEEESJ_SK_NS4_8TiledMMAINS4_8MMA_AtomIJNS4_4SM904GMMA25MMA_64x32x16_F32F16F16_SSILNSO_5MajorE0ELSQ_0ELNSO_7ScaleInE1ELSR_1EEEEEENS4_6LayoutISC_NS5_IJNSA_ILi0EEESV_SV_EEEEENS5_IJNS4_10UnderscoreESY_SY_EEEEENS4_13SM90_TMA_LOADENS4_14ComposedLayoutINS4_7SwizzleILi2ELi4ELi3EEENS4_18smem_ptr_flag_bitsILi16EEENSU_INS5_IJNSA_ILi8EEESH_EEENS5_IJSH_SB_EEEEEEEvNS4_8identityES11_S1B_vS1C_EENS_8epilogue10collective6detail29Sm90TmaWarpSpecializedAdapterINS1F_15DefaultEpilogueISJ_SK_SK_NS1E_6thread17LinearCombinationISJ_Li1EffLNS1J_9ScaleType4KindE0ELNS_15FloatRoundStyleE2ESJ_EENS1_15EpilogueDefaultEEEEEvvEEEEvNT_6ParamsE)
	.align		4
        /*000c*/ 	.word	index@(__assertfail)
	.align		4
        /*0010*/ 	.word	0x00000000
	.align		4
        /*0014*/ 	.word	0xfffffffe
	.align		4
        /*0018*/ 	.word	0x00000000
	.align		4
        /*001c*/ 	.word	0xfffffffd
	.align		4
        /*0020*/ 	.word	0x00000000
	.align		4
        /*0024*/ 	.word	0xfffffffc


//--------------------- .nv.constant4             --------------------------
	.section	.nv.constant4,"a",@progbits
	.align	8
	.align		8
.nv.constant4:
        /*0000*/ 	.dword	__assertfail
	.align		8
        /*0008*/ 	.dword	__unnamed_1
	.align		8
        /*0010*/ 	.dword	_ZN40_INTERNAL_7165bb97_4_k_cu_97f915b4_111774cuda3std3__45__cpo5beginE
	.align		8
        /*0018*/ 	.dword	_ZN40_INTERNAL_7165bb97_4_k_cu_97f915b4_111774cuda3std3__45__cpo3endE
	.align		8
        /*0020*/ 	.dword	_ZN40_INTERNAL_7165bb97_4_k_cu_97f915b4_111774cuda3std3__45__cpo6cbeginE
	.align		8
        /*0028*/ 	.dword	_ZN40_INTERNAL_7165bb97_4_k_cu_97f915b4_111774cuda3std3__45__cpo4cendE
	.align		8
        /*0030*/ 	.dword	_ZN40_INTERNAL_7165bb97_4_k_cu_97f915b4_111774cuda3std3__442_GLOBAL__N__7165bb97_4_k_cu_97f915b4_111776ignoreE
	.align		8
        /*0038*/ 	.dword	_ZN40_INTERNAL_7165bb97_4_k_cu_97f915b4_111774cuda3std3__419piecewise_constructE
	.align		8
        /*0040*/ 	.dword	_ZN40_INTERNAL_7165bb97_4_k_cu_97f915b4_111774cuda3std3__48in_placeE
	.align		8
        /*0048*/ 	.dword	_ZN40_INTERNAL_7165bb97_4_k_cu_97f915b4_111774cuda3std6ranges3__45__cpo4swapE
	.align		8
        /*0050*/ 	.dword	_ZN40_INTERNAL_7165bb97_4_k_cu_97f915b4_111774cuda3std6ranges3__45__cpo9iter_moveE
	.align		8
        /*0058*/ 	.dword	_ZN40_INTERNAL_7165bb97_4_k_cu_97f915b4_111774cute7productE
	.align		8
        /*0060*/ 	.dword	_ZN40_INTERNAL_7165bb97_4_k_cu_97f915b4_111774cute1_E
	.align		8
        /*0068*/ 	.dword	$str$22
	.align		8
        /*0070*/ 	.dword	$str$23


//--------------------- .text._ZN7cutlass13device_kernelINS_4gemm6kernel13GemmUniversalIN4cute5tupleIJiiiiEEENS1_10collective13CollectiveMmaINS1_34MainloopSm90TmaGmmaWarpSpecializedILi12ENS5_IJNS4_1CILi1EEESB_SB_EEENS1_32KernelTmaWarpSpecializedPingpongEEENS5_IJNSA_ILi64EEENSA_ILi224EEENSA_ILi32EEEEEENS_6half_tENS5_IJlSB_lEEESJ_SK_NS4_8TiledMMAINS4_8MMA_AtomIJNS4_4SM904GMMA25MMA_64x32x16_F32F16F16_SSILNSO_5MajorE0ELSQ_0ELNSO_7ScaleInE1ELSR_1EEEEEENS4_6LayoutISC_NS5_IJNSA_ILi0EEESV_SV_EEEEENS5_IJNS4_10UnderscoreESY_SY_EEEEENS4_13SM90_TMA_LOADENS4_14ComposedLayoutINS4_7SwizzleILi2ELi4ELi3EEENS4_18smem_ptr_flag_bitsILi16EEENSU_INS5_IJNSA_ILi8EEESH_EEENS5_IJSH_SB_EEEEEEEvNS4_8identityES11_S1B_vS1C_EENS_8epilogue10collective6detail29Sm90TmaWarpSpecializedAdapterINS1F_15DefaultEpilogueISJ_SK_SK_NS1E_6thread17LinearCombinationISJ_Li1EffLNS1J_9ScaleType4KindE0ELNS_15FloatRoundStyleE2ESJ_EENS1_15EpilogueDefaultEEEEEvvEEEEvNT_6ParamsE --------------------------
	.section	.text._ZN7cutlass13device_kernelINS_4gemm6kernel13GemmUniversalIN4cute5tupleIJiiiiEEENS1_10collective13CollectiveMmaINS1_34MainloopSm90TmaGmmaWarpSpecializedILi12ENS5_IJNS4_1CILi1EEESB_SB_EEENS1_32KernelTmaWarpSpecializedPingpongEEENS5_IJNSA_ILi64EEENSA_ILi224EEENSA_ILi32EEEEEENS_6half_tENS5_IJlSB_lEEESJ_SK_NS4_8TiledMMAINS4_8MMA_AtomIJNS4_4SM904GMMA25MMA_64x32x16_F32F16F16_SSILNSO_5MajorE0ELSQ_0ELNSO_7ScaleInE1ELSR_1EEEEEENS4_6LayoutISC_NS5_IJNSA_ILi0EEESV_SV_EEEEENS5_IJNS4_10UnderscoreESY_SY_EEEEENS4_13SM90_TMA_LOADENS4_14ComposedLayoutINS4_7SwizzleILi2ELi4ELi3EEENS4_18smem_ptr_flag_bitsILi16EEENSU_INS5_IJNSA_ILi8EEESH_EEENS5_IJSH_SB_EEEEEEEvNS4_8identityES11_S1B_vS1C_EENS_8epilogue10collective6detail29Sm90TmaWarpSpecializedAdapterINS1F_15DefaultEpilogueISJ_SK_SK_NS1E_6thread17LinearCombinationISJ_Li1EffLNS1J_9ScaleType4KindE0ELNS_15FloatRoundStyleE2ESJ_EENS1_15EpilogueDefaultEEEEEvvEEEEvNT_6ParamsE,"ax",@progbits
	.align	128
.text._ZN7cutlass13device_kernelINS_4gemm6kernel13GemmUniversalIN4cute5tupleIJiiiiEEENS1_10collective13CollectiveMmaINS1_34MainloopSm90TmaGmmaWarpSpecializedILi12ENS5_IJNS4_1CILi1EEESB_SB_EEENS1_32KernelTmaWarpSpecializedPingpongEEENS5_IJNSA_ILi64EEENSA_ILi224EEENSA_ILi32EEEEEENS_6half_tENS5_IJlSB_lEEESJ_SK_NS4_8TiledMMAINS4_8MMA_AtomIJNS4_4SM904GMMA25MMA_64x32x16_F32F16F16_SSILNSO_5MajorE0ELSQ_0ELNSO_7ScaleInE1ELSR_1EEEEEENS4_6LayoutISC_NS5_IJNSA_ILi0EEESV_SV_EEEEENS5_IJNS4_10UnderscoreESY_SY_EEEEENS4_13SM90_TMA_LOADENS4_14ComposedLayoutINS4_7SwizzleILi2ELi4ELi3EEENS4_18smem_ptr_flag_bitsILi16EEENSU_INS5_IJNSA_ILi8EEESH_EEENS5_IJSH_SB_EEEEEEEvNS4_8identityES11_S1B_vS1C_EENS_8epilogue10collective6detail29Sm90TmaWarpSpecializedAdapterINS1F_15DefaultEpilogueISJ_SK_SK_NS1E_6thread17LinearCombinationISJ_Li1EffLNS1J_9ScaleType4KindE0ELNS_15FloatRoundStyleE2ESJ_EENS1_15EpilogueDefaultEEEEEvvEEEEvNT_6ParamsE:
        .type           _ZN7cutlass13device_kernelINS_4gemm6kernel13GemmUniversalIN4cute5tupleIJiiiiEEENS1_10collective13CollectiveMmaINS1_34MainloopSm90TmaGmmaWarpSpecializedILi12ENS5_IJNS4_1CILi1EEESB_SB_EEENS1_32KernelTmaWarpSpecializedPingpongEEENS5_IJNSA_ILi64EEENSA_ILi224EEENSA_ILi32EEEEEENS_6half_tENS5_IJlSB_lEEESJ_SK_NS4_8TiledMMAINS4_8MMA_AtomIJNS4_4SM904GMMA25MMA_64x32x16_F32F16F16_SSILNSO_5MajorE0ELSQ_0ELNSO_7ScaleInE1ELSR_1EEEEEENS4_6LayoutISC_NS5_IJNSA_ILi0EEESV_SV_EEEEENS5_IJNS4_10UnderscoreESY_SY_EEEEENS4_13SM90_TMA_LOADENS4_14ComposedLayoutINS4_7SwizzleILi2ELi4ELi3EEENS4_18smem_ptr_flag_bitsILi16EEENSU_INS5_IJNSA_ILi8EEESH_EEENS5_IJSH_SB_EEEEEEEvNS4_8identityES11_S1B_vS1C_EENS_8epilogue10collective6detail29Sm90TmaWarpSpecializedAdapterINS1F_15DefaultEpilogueISJ_SK_SK_NS1E_6thread17LinearCombinationISJ_Li1EffLNS1J_9ScaleType4KindE0ELNS_15FloatRoundStyleE2ESJ_EENS1_15EpilogueDefaultEEEEEvvEEEEvNT_6ParamsE,@function
        .size           _ZN7cutlass13device_kernelINS_4gemm6kernel13GemmUniversalIN4cute5tupleIJiiiiEEENS1_10collective13CollectiveMmaINS1_34MainloopSm90TmaGmmaWarpSpecializedILi12ENS5_IJNS4_1CILi1EEESB_SB_EEENS1_32KernelTmaWarpSpecializedPingpongEEENS5_IJNSA_ILi64EEENSA_ILi224EEENSA_ILi32EEEEEENS_6half_tENS5_IJlSB_lEEESJ_SK_NS4_8TiledMMAINS4_8MMA_AtomIJNS4_4SM904GMMA25MMA_64x32x16_F32F16F16_SSILNSO_5MajorE0ELSQ_0ELNSO_7ScaleInE1ELSR_1EEEEEENS4_6LayoutISC_NS5_IJNSA_ILi0EEESV_SV_EEEEENS5_IJNS4_10UnderscoreESY_SY_EEEEENS4_13SM90_TMA_LOADENS4_14ComposedLayoutINS4_7SwizzleILi2ELi4ELi3EEENS4_18smem_ptr_flag_bitsILi16EEENSU_INS5_IJNSA_ILi8EEESH_EEENS5_IJSH_SB_EEEEEEEvNS4_8identityES11_S1B_vS1C_EENS_8epilogue10collective6detail29Sm90TmaWarpSpecializedAdapterINS1F_15DefaultEpilogueISJ_SK_SK_NS1E_6thread17LinearCombinationISJ_Li1EffLNS1J_9ScaleType4KindE0ELNS_15FloatRoundStyleE2ESJ_EENS1_15EpilogueDefaultEEEEEvvEEEEvNT_6ParamsE,(.L_x_310 - _ZN7cutlass13device_kernelINS_4gemm6kernel13GemmUniversalIN4cute5tupleIJiiiiEEENS1_10collective13CollectiveMmaINS1_34MainloopSm90TmaGmmaWarpSpecializedILi12ENS5_IJNS4_1CILi1EEESB_SB_EEENS1_32KernelTmaWarpSpecializedPingpongEEENS5_IJNSA_ILi64EEENSA_ILi224EEENSA_ILi32EEEEEENS_6half_tENS5_IJlSB_lEEESJ_SK_NS4_8TiledMMAINS4_8MMA_AtomIJNS4_4SM904GMMA25MMA_64x32x16_F32F16F16_SSILNSO_5MajorE0ELSQ_0ELNSO_7ScaleInE1ELSR_1EEEEEENS4_6LayoutISC_NS5_IJNSA_ILi0EEESV_SV_EEEEENS5_IJNS4_10UnderscoreESY_SY_EEEEENS4_13SM90_TMA_LOADENS4_14ComposedLayoutINS4_7SwizzleILi2ELi4ELi3EEENS4_18smem_ptr_flag_bitsILi16EEENSU_INS5_IJNSA_ILi8EEESH_EEENS5_IJSH_SB_EEEEEEEvNS4_8identityES11_S1B_vS1C_EENS_8epilogue10collective6detail29Sm90TmaWarpSpecializedAdapterINS1F_15DefaultEpilogueISJ_SK_SK_NS1E_6thread17LinearCombinationISJ_Li1EffLNS1J_9ScaleType4KindE0ELNS_15FloatRoundStyleE2ESJ_EENS1_15EpilogueDefaultEEEEEvvEEEEvNT_6ParamsE)
        .other          _ZN7cutlass13device_kernelINS_4gemm6kernel13GemmUniversalIN4cute5tupleIJiiiiEEENS1_10collective13CollectiveMmaINS1_34MainloopSm90TmaGmmaWarpSpecializedILi12ENS5_IJNS4_1CILi1EEESB_SB_EEENS1_32KernelTmaWarpSpecializedPingpongEEENS5_IJNSA_ILi64EEENSA_ILi224EEENSA_ILi32EEEEEENS_6half_tENS5_IJlSB_lEEESJ_SK_NS4_8TiledMMAINS4_8MMA_AtomIJNS4_4SM904GMMA25MMA_64x32x16_F32F16F16_SSILNSO_5MajorE0ELSQ_0ELNSO_7ScaleInE1ELSR_1EEEEEENS4_6LayoutISC_NS5_IJNSA_ILi0EEESV_SV_EEEEENS5_IJNS4_10UnderscoreESY_SY_EEEEENS4_13SM90_TMA_LOADENS4_14ComposedLayoutINS4_7SwizzleILi2ELi4ELi3EEENS4_18smem_ptr_flag_bitsILi16EEENSU_INS5_IJNSA_ILi8EEESH_EEENS5_IJSH_SB_EEEEEEEvNS4_8identityES11_S1B_vS1C_EENS_8epilogue10collective6detail29Sm90TmaWarpSpecializedAdapterINS1F_15DefaultEpilogueISJ_SK_SK_NS1E_6thread17LinearCombinationISJ_Li1EffLNS1J_9ScaleType4KindE0ELNS_15FloatRoundStyleE2ESJ_EENS1_15EpilogueDefaultEEEEEvvEEEEvNT_6ParamsE,@"STO_CUDA_ENTRY STV_DEFAULT"
_ZN7cutlass13device_kernelINS_4gemm6kernel13GemmUniversalIN4cute5tupleIJiiiiEEENS1_10collective13CollectiveMmaINS1_34MainloopSm90TmaGmmaWarpSpecializedILi12ENS5_IJNS4_1CILi1EEESB_SB_EEENS1_32KernelTmaWarpSpecializedPingpongEEENS5_IJNSA_ILi64EEENSA_ILi224EEENSA_ILi32EEEEEENS_6half_tENS5_IJlSB_lEEESJ_SK_NS4_8TiledMMAINS4_8MMA_AtomIJNS4_4SM904GMMA25MMA_64x32x16_F32F16F16_SSILNSO_5MajorE0ELSQ_0ELNSO_7ScaleInE1ELSR_1EEEEEENS4_6LayoutISC_NS5_IJNSA_ILi0EEESV_SV_EEEEENS5_IJNS4_10UnderscoreESY_SY_EEEEENS4_13SM90_TMA_LOADENS4_14ComposedLayoutINS4_7SwizzleILi2ELi4ELi3EEENS4_18smem_ptr_flag_bitsILi16EEENSU_INS5_IJNSA_ILi8EEESH_EEENS5_IJSH_SB_EEEEEEEvNS4_8identityES11_S1B_vS1C_EENS_8epilogue10collective6detail29Sm90TmaWarpSpecializedAdapterINS1F_15DefaultEpilogueISJ_SK_SK_NS1E_6thread17LinearCombinationISJ_Li1EffLNS1J_9ScaleType4KindE0ELNS_15FloatRoundStyleE2ESJ_EENS1_15EpilogueDefaultEEEEEvvEEEEvNT_6ParamsE:
[----:B------:R-:W0:Y:S02]  /*0000*/  LDC R1, c[0x0][0x28] ;  /* 0x00000a00ff017b82 */ /* 0x000e240000000800 */
[----:B0-----:R-:W-:Y:S01]  /*0010*/  VIADD R1, R1, 0xfffffff8 ;  /* 0xfffffff801017836 */ /* 0x001fe20000000000 */
[----:B------:R-:W0:Y:S01]  /*0020*/  S2R R4, SR_TID.X ;  /* 0x0000000000047919 */ /* 0x000e220000002100 */
[----:B------:R-:W-:Y:S01]  /*0030*/  ELECT P0, URZ, PT ;  /* 0x00000000003f782f */ /* 0x000fe20003800000 */
[----:B------:R-:W-:Y:S01]  /*0040*/  BSSY B0, `(.L_x_0) ;  /* 0x000000f000007945 */ /* 0x000fe20003800000 */
[--C-:B0-----:R-:W-:Y:S02]  /*0050*/  SHF.R.U32.HI R0, RZ, 0x5, R4.reuse ;  /* 0x00000005ff007819 */ /* 0x101fe40000011604 */
[----:B------:R-:W-:-:S03]  /*0060*/  SHF.R.U32.HI R5, RZ, 0x7, R4 ;  /* 0x00000007ff057819 */ /* 0x000fc60000011604 */
[----:B------:R-:W0:Y:S04]  /*0070*/  SHFL.IDX PT, R2, R0, RZ, 0x1f ;  /* 0x00001fff00027589 */ /* 0x000e2800000e0000 */
[----:B------:R1:W2:Y:S01]  /*0080*/  SHFL.IDX PT, R8, R5, RZ, 0x1f ;  /* 0x00001fff05087589 */ /* 0x0002a200000e0000 */
[----:B0-----:R-:W-:-:S13]  /*0090*/  ISETP.NE.OR P0, PT, R2, RZ, !P0 ;  /* 0x000000ff0200720c */ /* 0x001fda0004705670 */
[----:B-12---:R-:W-:Y:S05]  /*00a0*/  @P0 BRA `(.L_x_1) ;  /* 0x0000000000200947 */ /* 0x006fea0003800000 */
[----:B------:R-:W-:Y:S02]  /*00b0*/  ULDC.64 UR4, c[0x0][0x198] ;  /* 0x0000660000047ab9 */ /* 0x000fe40000000a00 */
[----:B------:R-:W-:Y:S02]  /*00c0*/  UIADD3 UR6, UP0, UR4, 0xf0, URZ ;  /* 0x000000f004067890 */ /* 0x000fe4000ff1e03f */
[----:B------:R-:W-:Y:S02]  /*00d0*/  UIADD3 UR4, UP1, UR4, 0x1f0, URZ ;  /* 0x000001f004047890 */ /* 0x000fe4000ff3e03f */
[----:B------:R-:W-:Y:S02]  /*00e0*/  UIADD3.X UR7, URZ, UR5, URZ, UP0, !UPT ;  /* 0x000000053f077290 */ /* 0x000fe400087fe43f */
[----:B------:R-:W-:-:S07]  /*00f0*/  UIADD3.X UR5, URZ, UR5, URZ, UP1, !UPT ;  /* 0x000000053f057290 */ /* 0x000fce0008ffe43f */
[----:B------:R0:W-:Y:S02]  /*0100*/  UTMACCTL.PF [UR6] ;  /* 0x00000000060079b9 */ /* 0x0001e40008040000 */
[----:B------:R0:W-:Y:S02]  /*0110*/  UTMACCTL.PF [UR4] ;  /* 0x00000000040079b9 */ /* 0x0001e40008040000 */
[----:B0-----:R-:W-:Y:S01]  /*0120*/  NOP ;  /* 0x0000000000007918 */ /* 0x001fe20000000000 */
.L_x_1:
[----:B------:R-:W-:Y:S05]  /*0130*/  BSYNC B0 ;  /* 0x0000000000007941 */ /* 0x000fea0003800000 */
.L_x_0:
[----:B------:R-:W0:Y:S02]  /*0140*/  SHFL.IDX PT, R3, R0, RZ, 0x1f ;  /* 0x00001fff00037589 */ /* 0x000e2400000e0000 */
[----:B0-----:R-:W-:-:S13]  /*0150*/  ISETP.NE.AND P0, PT, R3, RZ, PT ;  /* 0x000000ff0300720c */ /* 0x001fda0003f05270 */
[----:B------:R-:W-:Y:S05]  /*0160*/  @P0 BRA `(.L_x_2) ;  /* 0x0000000000a40947 */ /* 0x000fea0003800000 */
[----:B------:R-:W-:Y:S01]  /*0170*/  ELECT P0, URZ, PT ;  /* 0x00000000003f782f */ /* 0x000fe20003800000 */
[----:B------:R-:W-:-:S12]  /*0180*/  BSSY B0, `(.L_x_2) ;  /* 0x0000027000007945 */ /* 0x000fd80003800000 */
[----:B------:R-:W-:Y:S05]  /*0190*/  @!P0 BRA `(.L_x_3) ;  /* 0x0000000000948947 */ /* 0x000fea0003800000 */
[----:B------:R-:W0:Y:S01]  /*01a0*/  S2UR UR8, SR_CgaCtaId ;  /* 0x00000000000879c3 */ /* 0x000e220000008800 */
[----:B------:R-:W-:Y:S01]  /*01b0*/  UMOV UR4, 0x400 ;  /* 0x0000040000047882 */ /* 0x000fe20000000000 */
[----:B------:R-:W-:Y:S01]  /*01c0*/  UMOV UR5, 0x1 ;  /* 0x0000000100057882 */ /* 0x000fe20000000000 */
[----:B------:R-:W-:Y:S02]  /*01d0*/  UMOV UR6, 0x80 ;  /* 0x0000008000067882 */ /* 0x000fe40000000000 */
[----:B------:R-:W-:-:S04]  /*01e0*/  UIADD3 UR6, -UR6, 0x100000, URZ ;  /* 0x0010000006067890 */ /* 0x000fc8000fffe13f */
[----:B------:R-:W-:Y:S02]  /*01f0*/  USHF.L.U32 UR7, UR6, 0xb, URZ ;  /* 0x0000000b06077899 */ /* 0x000fe4000800063f */
[----:B------:R-:W-:Y:S02]  /*0200*/  USHF.L.U32 UR6, UR6, 0x1, URZ ;  /* 0x0000000106067899 */ /* 0x000fe4000800063f */
[----:B0-----:R-:W-:Y:S02]  /*0210*/  ULEA UR8, UR8, UR4, 0x18 ;  /* 0x0000000408087291 */ /* 0x001fe4000f8ec03f */
[----:B------:R-:W-:-:S04]  /*0220*/  UIADD3 UR4, -UR5, 0x100000, URZ ;  /* 0x0010000005047890 */ /* 0x000fc8000fffe13f */
[----:B------:R-:W-:Y:S02]  /*0230*/  USHF.L.U32 UR5, UR4, 0xb, URZ ;  /* 0x0000000b04057899 */ /* 0x000fe4000800063f */
[----:B------:R-:W-:Y:S01]  /*0240*/  USHF.L.U32 UR4, UR4, 0x1, URZ ;  /* 0x0000000104047899 */ /* 0x000fe2000800063f */
[----:B------:R-:W0:Y:S11]  /*0250*/  FENCE.VIEW.ASYNC.S ;  /* 0x00000000000073c6 */ /* 0x000e360000000000 */
[----:B0-----:R0:W1:Y:S01]  /*0260*/  SYNCS.EXCH.64 URZ, [UR8], UR4 ;  /* 0x00000004083f75b2 */ /* 0x0010620008000100 */
[----:B------:R0:W2:Y:S01]  /*0270*/  SYNCS.EXCH.64 URZ, [UR8+0x60], UR6 ;  /* 0x00006006083f75b2 */ /* 0x0000a20008000100 */
[----:B------:R0:W3:Y:S01]  /*0280*/  SYNCS.EXCH.64 URZ, [UR8+0x8], UR4 ;  /* 0x00000804083f75b2 */ /* 0x0000e20008000100 */
[----:B------:R0:W4:Y:S01]  /*0290*/  SYNCS.EXCH.64 URZ, [UR8+0x68], UR6 ;  /* 0x00006806083f75b2 */ /* 0x0001220008000100 */
[----:B------:R0:W0:Y:S01]  /*02a0*/  SYNCS.EXCH.64 URZ, [UR8+0x10], UR4 ;  /* 0x00001004083f75b2 */ /* 0x0000220008000100 */
        /* <DEDUP_REMOVED lines=19> */
[----:B-1----:R-:W-:Y:S01]  /*03e0*/  NOP ;  /* 0x0000000000007918 */ /* 0x002fe20000000000 */
.L_x_3:
[----:B0-----:R-:W-:Y:S05]  /*03f0*/  BSYNC B0 ;  /* 0x0000000000007941 */ /* 0x001fea0003800000 */
.L_x_2:
[----:B------:R-:W0:Y:S01]  /*0400*/  SHFL.IDX PT, R6, R0, RZ, 0x1f ;  /* 0x00001fff00067589 */ /* 0x000e2200000e0000 */
[----:B------:R-:W-:Y:S01]  /*0410*/  ELECT P0, URZ, PT ;  /* 0x00000000003f782f */ /* 0x000fe20003800000 */
[----:B------:R-:W-:Y:S01]  /*0420*/  NOP ;  /* 0x0000000000007918 */ /* 0x000fe20000000000 */
[----:B------:R-:W-:Y:S01]  /*0430*/  ELECT P1, URZ, PT ;  /* 0x00000000003f782f */ /* 0x000fe20003820000 */
[----:B------:R-:W1:Y:S01]  /*0440*/  SHFL.IDX PT, R3, R0, RZ, 0x1f ;  /* 0x00001fff00037589 */ /* 0x000e6200000e0000 */
[----:B------:R-:W-:Y:S01]  /*0450*/  UMOV UR4, 0x20 ;  /* 0x0000002000047882 */ /* 0x000fe20000000000 */
[----:B------:R-:W-:Y:S01]  /*0460*/  UMOV UR11, 0x80 ;  /* 0x00000080000b7882 */ /* 0x000fe20000000000 */
[----:B------:R-:W-:Y:S01]  /*0470*/  NOP ;  /* 0x0000000000007918 */ /* 0x000fe20000000000 */
[C---:B------:R-:W-:Y:S01]  /*0480*/  VIADD R33, R8.reuse, 0xffffffff ;  /* 0xffffffff08217836 */ /* 0x040fe20000000000 */
[----:B------:R-:W2:Y:S01]  /*0490*/  SHFL.IDX PT, R5, R5, RZ, 0x1f ;  /* 0x00001fff05057589 */ /* 0x000ea200000e0000 */
[----:B------:R-:W-:Y:S01]  /*04a0*/  ULDC.64 UR36, c[0x0][0x208] ;  /* 0x0000820000247ab9 */ /* 0x000fe20000000a00 */
[----:B------:R-:W-:-:S02]  /*04b0*/  ISETP.NE.AND P2, PT, R8, RZ, PT ;  /* 0x000000ff0800720c */ /* 0x000fc40003f45270 */
[----:B------:R-:W-:Y:S02]  /*04c0*/  ISETP.GE.U32.AND P3, PT, R33, 0x2, PT ;  /* 0x000000022100780c */ /* 0x000fe40003f66070 */
[----:B0-----:R-:W-:Y:S02]  /*04d0*/  ISETP.NE.OR P0, PT, R6, RZ, !P0 ;  /* 0x000000ff0600720c */ /* 0x001fe40004705670 */
[----:B-1----:R-:W-:Y:S02]  /*04e0*/  ISETP.NE.OR P1, PT, R3, RZ, !P1 ;  /* 0x000000ff0300720c */ /* 0x002fe40004f25670 */
[----:B------:R-:W-:-:S04]  /*04f0*/  SHF.R.S32.HI R3, RZ, 0x1f, R2 ;  /* 0x0000001fff037819 */ /* 0x000fc80000011402 */
[----:B------:R-:W-:-:S05]  /*0500*/  LEA.HI R3, R3, R2, RZ, 0x2 ;  /* 0x0000000203037211 */ /* 0x000fca00078f10ff */
[----:B------:R-:W-:Y:S01]  /*0510*/  VOTEU.ALL UP0, P0 ;  /* 0x00000000003f7886 */ /* 0x000fe20000000000 */
[----:B------:R-:W-:Y:S01]  /*0520*/  LOP3.LUT R3, R3, 0xfffffffc, RZ, 0xc0, !PT ;  /* 0xfffffffc03037812 */ /* 0x000fe200078ec0ff */
[----:B------:R-:W-:-:S03]  /*0530*/  VOTEU.ALL UP1, P1 ;  /* 0x00000000003f7886 */ /* 0x000fc60000820000 */
[----:B------:R-:W0:Y:S01]  /*0540*/  @!UP0 S2UR UR7, SR_CgaCtaId ;  /* 0x00000000000789c3 */ /* 0x000e220000008800 */
[----:B------:R-:W-:Y:S01]  /*0550*/  @!UP0 UMOV UR6, 0x400 ;  /* 0x0000040000068882 */ /* 0x000fe20000000000 */
[----:B------:R-:W-:-:S04]  /*0560*/  @!UP0 UIADD3 UR4, -UR4, 0x100000, URZ ;  /* 0x0010000004048890 */ /* 0x000fc8000fffe13f */
[----:B------:R-:W-:Y:S02]  /*0570*/  @!UP0 USHF.L.U32 UR5, UR4, 0xb, URZ ;  /* 0x0000000b04058899 */ /* 0x000fe4000800063f */
[----:B------:R-:W-:Y:S01]  /*0580*/  @!UP0 USHF.L.U32 UR4, UR4, 0x1, URZ ;  /* 0x0000000104048899 */ /* 0x000fe2000800063f */
[----:B------:R-:W-:Y:S01]  /*0590*/  IMAD.IADD R0, R2, 0x1, -R3 ;  /* 0x0000000102007824 */ /* 0x000fe200078e0a03 */
[----:B------:R-:W-:Y:S01]  /*05a0*/  @!UP1 UMOV UR9, 0x400 ;  /* 0x0000040000099882 */ /* 0x000fe20000000000 */
[----:B------:R-:W-:Y:S01]  /*05b0*/  VOTEU.ALL UP2, P1 ;  /* 0x00000000003f7886 */ /* 0x000fe20000840000 */
[----:B------:R-:W-:Y:S01]  /*05c0*/  VOTEU.ALL UP3, P1 ;  /* 0x00000000003f7886 */ /* 0x000fe20000860000 */
[----:B------:R-:W-:Y:S01]  /*05d0*/  VOTEU.ALL UP4, P1 ;  /* 0x00000000003f7886 */ /* 0x000fe20000880000 */
[----:B------:R-:W1:Y:S01]  /*05e0*/  @!UP1 S2UR UR10, SR_CgaCtaId ;  /* 0x00000000000a99c3 */ /* 0x000e620000008800 */
[----:B------:R-:W-:Y:S01]  /*05f0*/  VOTEU.ALL UP5, P1 ;  /* 0x00000000003f7886 */ /* 0x000fe200008a0000 */
[----:B------:R-:W-:-:S04]  /*0600*/  SHF.R.S32.HI R3, RZ, 0x1f, R4 ;  /* 0x0000001fff037819 */ /* 0x000fc80000011404 */
[----:B------:R-:W-:-:S04]  /*0610*/  LEA.HI R3, R3, R4, RZ, 0x7 ;  /* 0x0000000403037211 */ /* 0x000fc800078f38ff */
[----:B------:R-:W-:-:S05]  /*0620*/  LOP3.LUT R3, R3, 0xffffff80, RZ, 0xc0, !PT ;  /* 0xffffff8003037812 */ /* 0x000fca00078ec0ff */
[----:B------:R-:W-:Y:S01]  /*0630*/  IMAD.IADD R3, R4, 0x1, -R3 ;  /* 0x0000000104037824 */ /* 0x000fe200078e0a03 */
[----:B0-----:R-:W-:Y:S02]  /*0640*/  @!UP0 ULEA UR8, UR7, UR6, 0x18 ;  /* 0x0000000607088291 */ /* 0x001fe4000f8ec03f */
[----:B------:R-:W-:-:S04]  /*0650*/  @!UP1 UIADD3 UR6, -UR11, 0x100000, URZ ;  /* 0x001000000b069890 */ /* 0x000fc8000fffe13f */
[----:B------:R-:W-:Y:S02]  /*0660*/  @!UP1 USHF.L.U32 UR7, UR6, 0xb, URZ ;  /* 0x0000000b06079899 */ /* 0x000fe4000800063f */
[----:B------:R-:W-:Y:S01]  /*0670*/  @!UP1 USHF.L.U32 UR6, UR6, 0x1, URZ ;  /* 0x0000000106069899 */ /* 0x000fe2000800063f */
[----:B------:R-:W-:Y:S01]  /*0680*/  VOTEU.ALL UP0, P0 ;  /* 0x00000000003f7886 */ /* 0x000fe20000000000 */
[----:B-1----:R-:W-:Y:S01]  /*0690*/  @!UP1 ULEA UR9, UR10, UR9, 0x18 ;  /* 0x000000090a099291 */ /* 0x002fe2000f8ec03f */
[----:B------:R-:W-:Y:S02]  /*06a0*/  VOTEU.ALL UP1, P0 ;  /* 0x00000000003f7886 */ /* 0x000fe40000020000 */
[----:B------:R-:W-:Y:S01]  /*06b0*/  ULDC.64 UR10, c[0x0][0x598] ;  /* 0x00016600000a7ab9 */ /* 0x000fe20000000a00 */
[----:B------:R-:W-:Y:S01]  /*06c0*/  ISETP.NE.AND P0, PT, R0, 0x3, PT ;  /* 0x000000030000780c */ /* 0x000fe20003f05270 */
[----:B------:R-:W0:Y:S02]  /*06d0*/  FENCE.VIEW.ASYNC.S ;  /* 0x00000000000073c6 */ /* 0x000e240000000000 */
[----:B0-----:R0:W2:Y:S01]  /*06e0*/  @!UP0 SYNCS.EXCH.64 URZ, [UR8+0xf0], UR4 ;  /* 0x0000f004083f85b2 */ /* 0x0010a20008000100 */
[----:B------:R-:W-:-:S02]  /*06f0*/  ISETP.NE.U32.AND P1, PT, RZ, UR10, PT ;  /* 0x0000000aff007c0c */ /* 0x000fc4000bf25070 */
[----:B------:R-:W-:Y:S02]  /*0700*/  ISETP.EQ.OR P0, PT, R0, RZ, !P0 ;  /* 0x000000ff0000720c */ /* 0x000fe40004702670 */
[----:B------:R-:W-:Y:S02]  /*0710*/  ISETP.NE.AND.EX P1, PT, RZ, UR11, PT, P1 ;  /* 0x0000000bff007c0c */ /* 0x000fe4000bf25310 */
[----:B------:R-:W-:-:S04]  /*0720*/  ISETP.EQ.AND P0, PT, R8, RZ, P0 ;  /* 0x000000ff0800720c */ /* 0x000fc80000702270 */
[----:B------:R-:W-:-:S04]  /*0730*/  SEL R16, RZ, 0x1, !P0 ;  /* 0x00000001ff107807 */ /* 0x000fc80004000000 */
[----:B------:R-:W-:Y:S01]  /*0740*/  SEL R16, R16, 0x2, P3 ;  /* 0x0000000210107807 */ /* 0x000fe20001800000 */
[----:B------:R0:W2:Y:S01]  /*0750*/  @!UP1 SYNCS.EXCH.64 URZ, [UR8+0xf8], UR4 ;  /* 0x0000f804083f95b2 */ /* 0x0000a20008000100 */
[----:B------:R-:W-:Y:S01]  /*0760*/  NOP ;  /* 0x0000000000007918 */ /* 0x000fe20000000000 */
[----:B------:R0:W2:Y:S01]  /*0770*/  @!UP2 SYNCS.EXCH.64 URZ, [UR9+0xd0], UR6 ;  /* 0x0000d006093fa5b2 */ /* 0x0000a20008000100 */
[----:B------:R0:W2:Y:S01]  /*0780*/  @!UP3 SYNCS.EXCH.64 URZ, [UR9+0xd8], UR6 ;  /* 0x0000d806093fb5b2 */ /* 0x0000a20008000100 */
[----:B------:R0:W2:Y:S01]  /*0790*/  @!UP4 SYNCS.EXCH.64 URZ, [UR9+0xe0], UR6 ;  /* 0x0000e006093fc5b2 */ /* 0x0000a20008000100 */
[----:B------:R0:W2:Y:S01]  /*07a0*/  @!UP5 SYNCS.EXCH.64 URZ, [UR9+0xe8], UR6 ;  /* 0x0000e806093fd5b2 */ /* 0x0000a20008000100 */
[----:B------:R-:W-:Y:S01]  /*07b0*/  NOP ;  /* 0x0000000000007918 */ /* 0x000fe20000000000 */
[----:B--234-:R-:W-:Y:S06]  /*07c0*/  BAR.SYNC.DEFER_BLOCKING 0x0 ;  /* 0x0000000000007b1d */ /* 0x01cfec0000010000 */
[----:B0-----:R-:W-:Y:S05]  /*07d0*/  @!P1 BRA `(.L_x_4) ;  /* 0x00000000001c9947 */ /* 0x001fea0003800000 */
[----:B------:R-:W0:Y:S02]  /*07e0*/  LDC.64 R6, c[0x0][0x598] ;  /* 0x00016600ff067b82 */ /* 0x000e240000000a00 */
[----:B0-----:R-:W2:Y:S02]  /*07f0*/  LDG.E.64 R6, desc[UR36][R6.64] ;  /* 0x0000002406067981 */ /* 0x001ea4000c1e1b00 */
[----:B--2---:R-:W-:-:S04]  /*0800*/  ISETP.NE.U32.AND P0, PT, R6, RZ, PT ;  /* 0x000000ff0600720c */ /* 0x004fc80003f05070 */
[----:B------:R-:W-:-:S13]  /*0810*/  ISETP.NE.AND.EX P0, PT, R7, RZ, PT, P0 ;  /* 0x000000ff0700720c */ /* 0x000fda0003f05300 */
[----:B------:R-:W-:Y:S05]  /*0820*/  @!P0 BRA `(.L_x_4) ;  /* 0x0000000000088947 */ /* 0x000fea0003800000 */
[----:B------:R1:W5:Y:S01]  /*0830*/  LD.E R136, desc[UR36][R6.64] ;  /* 0x0000002406887980 */ /* 0x000362000c101900 */
[----:B------:R-:W-:Y:S05]  /*0840*/  BRA `(.L_x_5) ;  /* 0x0000000000247947 */ /* 0x000fea0003800000 */
.L_x_4:
[----:B------:R-:W-:Y:S02]  /*0850*/  ULDC.64 UR4, c[0x0][0x588] ;  /* 0x0001620000047ab9 */ /* 0x000fe40000000a00 */
[----:B------:R-:W-:-:S04]  /*0860*/  ISETP.NE.U32.AND P0, PT, RZ, UR4, PT ;  /* 0x00000004ff007c0c */ /* 0x000fc8000bf05070 */
[----:B------:R-:W-:-:S13]  /*0870*/  ISETP.NE.AND.EX P0, PT, RZ, UR5, PT, P0 ;  /* 0x00000005ff007c0c */ /* 0x000fda000bf05300 */
[----:B------:R-:W-:Y:S05]  /*0880*/  @!P0 BRA `(.L_x_6) ;  /* 0x00000000000c8947 */ /* 0x000fea0003800000 */
[----:B------:R-:W0:Y:S02]  /*0890*/  LDC.64 R136, c[0x0][0x588] ;  /* 0x00016200ff887b82 */ /* 0x000e240000000a00 */
[----:B0-----:R0:W5:Y:S01]  /*08a0*/  LDG.E R136, desc[UR36][R136.64] ;  /* 0x0000002488887981 */ /* 0x001162000c1e1900 */
[----:B------:R-:W-:Y:S05]  /*08b0*/  BRA `(.L_x_5) ;  /* 0x0000000000087947 */ /* 0x000fea0003800000 */
.L_x_6:
[----:B------:R-:W-:Y:S02]  /*08c0*/  ULDC UR4, c[0x0][0x580] ;  /* 0x0001600000047ab9 */ /* 0x000fe40000000800 */
[----:B------:R-:W-:-:S07]  /*08d0*/  IMAD.U32 R136, RZ, RZ, UR4 ;  /* 0x00000004ff887e24 */ /* 0x000fce000f8e00ff */
.L_x_5:
[----:B------:R-:W-:Y:S02]  /*08e0*/  ULDC.64 UR4, c[0x0][0x5a0] ;  /* 0x0001680000047ab9 */ /* 0x000fe40000000a00 */
[----:B------:R-:W-:-:S04]  /*08f0*/  ISETP.NE.U32.AND P0, PT, RZ, UR4, PT ;  /* 0x00000004ff007c0c */ /* 0x000fc8000bf05070 */
[----:B------:R-:W-:-:S13]  /*0900*/  ISETP.NE.AND.EX P0, PT, RZ, UR5, PT, P0 ;  /* 0x00000005ff007c0c */ /* 0x000fda000bf05300 */
[----:B------:R-:W-:Y:S05]  /*0910*/  @!P0 BRA `(.L_x_7) ;  /* 0x00000000001c8947 */ /* 0x000fea0003800000 */
[----:B-1----:R-:W1:Y:S02]  /*0920*/  LDC.64 R6, c[0x0][0x5a0] ;  /* 0x00016800ff067b82 */ /* 0x002e640000000a00 */
[----:B-1----:R-:W2:Y:S02]  /*0930*/  LDG.E.64 R6, desc[UR36][R6.64] ;  /* 0x0000002406067981 */ /* 0x002ea4000c1e1b00 */
[----:B--2---:R-:W-:-:S04]  /*0940*/  ISETP.NE.U32.AND P0, PT, R6, RZ, PT ;  /* 0x000000ff0600720c */ /* 0x004fc80003f05070 */
[----:B------:R-:W-:-:S13]  /*0950*/  ISETP.NE.AND.EX P0, PT, R7, RZ, PT, P0 ;  /* 0x000000ff0700720c */ /* 0x000fda0003f05300 */
[----:B------:R-:W-:Y:S05]  /*0960*/  @!P0 BRA `(.L_x_7) ;  /* 0x0000000000088947 */ /* 0x000fea0003800000 */
[----:B0-----:R2:W5:Y:S01]  /*0970*/  LD.E R137, desc[UR36][R6.64] ;  /* 0x0000002406897980 */ /* 0x001562000c101900 */
[----:B------:R-:W-:Y:S05]  /*0980*/  BRA `(.L_x_8) ;  /* 0x0000000000247947 */ /* 0x000fea0003800000 */
.L_x_7:
[----:B------:R-:W-:Y:S02]  /*0990*/  ULDC.64 UR4, c[0x0][0x590] ;  /* 0x0001640000047ab9 */ /* 0x000fe40000000a00 */
[----:B------:R-:W-:-:S04]  /*09a0*/  ISETP.NE.U32.AND P0, PT, RZ, UR4, PT ;  /* 0x00000004ff007c0c */ /* 0x000fc8000bf05070 */
[----:B------:R-:W-:-:S13]  /*09b0*/  ISETP.NE.AND.EX P0, PT, RZ, UR5, PT, P0 ;  /* 0x00000005ff007c0c */ /* 0x000fda000bf05300 */
[----:B------:R-:W-:Y:S05]  /*09c0*/  @!P0 BRA `(.L_x_9) ;  /* 0x00000000000c8947 */ /* 0x000fea0003800000 */
[----:B-1----:R-:W0:Y:S02]  /*09d0*/  LDC.64 R6, c[0x0][0x590] ;  /* 0x00016400ff067b82 */ /* 0x002e240000000a00 */
[----:B0-----:R0:W5:Y:S01]  /*09e0*/  LDG.E R137, desc[UR36][R6.64] ;  /* 0x0000002406897981 */ /* 0x001162000c1e1900 */
[----:B------:R-:W-:Y:S05]  /*09f0*/  BRA `(.L_x_8) ;  /* 0x0000000000087947 */ /* 0x000fea0003800000 */
.L_x_9:
[----:B------:R-:W-:Y:S02]  /*0a00*/  ULDC UR4, c[0x0][0x584] ;  /* 0x0001610000047ab9 */ /* 0x000fe40000000800 */
[----:B0-----:R-:W-:-:S07]  /*0a10*/  IMAD.U32 R137, RZ, RZ, UR4 ;  /* 0x00000004ff897e24 */ /* 0x001fce000f8e00ff */
.L_x_8:
[----:B------:R-:W3:Y:S01]  /*0a20*/  LDC R2, c[0x0][0x65c] ;  /* 0x00019700ff027b82 */ /* 0x000ee20000000800 */
[----:B------:R-:W4:Y:S01]  /*0a30*/  S2R R14, SR_CTAID.Y ;  /* 0x00000000000e7919 */ /* 0x000f220000002600 */
[----:B------:R-:W-:Y:S01]  /*0a40*/  ULDC UR6, c[0x0][0x28c] ;  /* 0x0000a30000067ab9 */ /* 0x000fe20000000800 */
[----:B------:R-:W-:Y:S01]  /*0a50*/  ISETP.NE.AND P0, PT, R8, 0x2, PT ;  /* 0x000000020800780c */ /* 0x000fe20003f05270 */
[----:B------:R-:W-:Y:S01]  /*0a60*/  UIADD3 UR6, UR6, 0x1f, URZ ;  /* 0x0000001f06067890 */ /* 0x000fe2000fffe03f */
[----:B012---:R-:W0:Y:S01]  /*0a70*/  S2R R6, SR_CTAID.X ;  /* 0x0000000000067919 */ /* 0x007e220000002500 */
[----:B------:R-:W-:Y:S01]  /*0a80*/  IMAD.MOV.U32 R7, RZ, RZ, RZ ;  /* 0x000000ffff077224 */ /* 0x000fe200078e00ff */
[----:B------:R-:W-:Y:S01]  /*0a90*/  UMOV UR38, URZ ;  /* 0x0000003f00267c82 */ /* 0x000fe20008000000 */
[----:B------:R-:W-:Y:S01]  /*0aa0*/  USHF.R.S32.HI UR7, URZ, 0x1f, UR6 ;  /* 0x0000001f3f077899 */ /* 0x000fe20008011406 */
[----:B------:R-:W-:Y:S01]  /*0ab0*/  UMOV UR39, URZ ;  /* 0x0000003f00277c82 */ /* 0x000fe20008000000 */
[----:B------:R-:W-:-:S02]  /*0ac0*/  ULDC.64 UR8, c[0x0][0x650] ;  /* 0x0001940000087ab9 */ /* 0x000fc40000000a00 */
[----:B------:R-:W-:-:S04]  /*0ad0*/  ULEA.HI UR7, UR7, UR6, URZ, 0x5 ;  /* 0x0000000607077291 */ /* 0x000fc8000f8f283f */
[----:B------:R-:W-:Y:S01]  /*0ae0*/  USHF.R.S32.HI UR40, URZ, 0x5, UR7 ;  /* 0x000000053f287899 */ /* 0x000fe20008011407 */
[----:B---3--:R-:W-:-:S13]  /*0af0*/  ISETP.NE.AND P1, PT, R2, 0x1, PT ;  /* 0x000000010200780c */ /* 0x008fda0003f25270 */
[----:B------:R-:W0:Y:S01]  /*0b00*/  @P1 LDC R19, c[0x0][0x10] ;  /* 0x00000400ff131b82 */ /* 0x000e220000000800 */
[----:B----4-:R-:W-:Y:S02]  /*0b10*/  @P1 IMAD.MOV.U32 R8, RZ, RZ, R14 ;  /* 0x000000ffff081224 */ /* 0x010fe400078e000e */
[----:B------:R-:W-:Y:S02]  /*0b20*/  @P1 IMAD.MOV.U32 R9, RZ, RZ, RZ ;  /* 0x000000ffff091224 */ /* 0x000fe400078e00ff */
[----:B------:R-:W-:-:S03]  /*0b30*/  @P1 IMAD.MOV.U32 R17, RZ, RZ, RZ ;  /* 0x000000ffff111224 */ /* 0x000fc600078e00ff */
[----:B------:R-:W1:Y:S01]  /*0b40*/  @!P1 LDC R11, c[0x0][0xc] ;  /* 0x00000300ff0b9b82 */ /* 0x000e620000000800 */
[----:B------:R-:W-:Y:S01]  /*0b50*/  ULDC UR4, c[0x0][0xc] ;  /* 0x0000030000047ab9 */ /* 0x000fe20000000800 */
[----:B------:R-:W-:Y:S02]  /*0b60*/  ULDC UR5, c[0x0][0x10] ;  /* 0x0000040000057ab9 */ /* 0x000fe40000000800 */
[----:B------:R-:W-:-:S04]  /*0b70*/  UIMAD.WIDE.U32 UR4, UR4, UR5, URZ ;  /* 0x00000005040472a5 */ /* 0x000fc8000f8e003f */
[----:B------:R-:W2:Y:S01]  /*0b80*/  LDC R2, c[0x0][0x14] ;  /* 0x00000500ff027b82 */ /* 0x000ea20000000800 */
[----:B0-----:R-:W-:-:S04]  /*0b90*/  @P1 IMAD.WIDE.U32 R18, R6, R19, R8 ;  /* 0x0000001306121225 */ /* 0x001fc800078e0008 */
[----:B------:R-:W-:Y:S02]  /*0ba0*/  @P1 IMAD.IADD R17, R19, 0x1, R17 ;  /* 0x0000000113111824 */ /* 0x000fe400078e0211 */
[----:B-1----:R-:W-:-:S04]  /*0bb0*/  @!P1 IMAD.WIDE.U32 R8, R11, R14, R6 ;  /* 0x0000000e0b089225 */ /* 0x002fc800078e0006 */
[----:B------:R-:W-:Y:S02]  /*0bc0*/  @!P1 IMAD.MOV.U32 R18, RZ, RZ, R8 ;  /* 0x000000ffff129224 */ /* 0x000fe400078e0008 */
[----:B------:R-:W-:Y:S02]  /*0bd0*/  @!P1 IMAD.MOV.U32 R17, RZ, RZ, R9 ;  /* 0x000000ffff119224 */ /* 0x000fe400078e0009 */
[----:B--2---:R-:W-:-:S04]  /*0be0*/  IMAD.WIDE.U32 R12, R2, UR4, RZ ;  /* 0x00000004020c7c25 */ /* 0x004fc8000f8e00ff */
[----:B------:R-:W-:Y:S01]  /*0bf0*/  IMAD R23, R2, UR5, RZ ;  /* 0x0000000502177c24 */ /* 0x000fe2000f8e02ff */
[----:B------:R0:W-:Y:S03]  /*0c00*/  STL.64 [R1], R12 ;  /* 0x0000000c01007387 */ /* 0x0001e60000100a00 */
[----:B------:R-:W-:Y:S01]  /*0c10*/  IMAD.IADD R23, R13, 0x1, R23 ;  /* 0x000000010d177824 */ /* 0x000fe200078e0217 */
[----:B------:R-:W-:Y:S06]  /*0c20*/  @P0 BRA `(.L_x_10) ;  /* 0x0000000000200947 */ /* 0x000fec0003800000 */
[----:B------:R-:W-:Y:S01]  /*0c30*/  UISETP.GE.U32.AND UP0, UPT, UR40, 0xc, UPT ;  /* 0x0000000c2800788c */ /* 0x000fe2000bf06070 */
[----:B------:R-:W-:Y:S01]  /*0c40*/  IADD3 R18, P0, R18, R12, RZ ;  /* 0x0000000c12127210 */ /* 0x000fe20007f1e0ff */
[----:B------:R-:W-:Y:S01]  /*0c50*/  UIMAD.WIDE.U32 UR4, UR40, -0x55555555, URZ ;  /* 0xaaaaaaab280478a5 */ /* 0x000fe2000f8e003f */
[----:B------:R-:W-:-:S03]  /*0c60*/  UMOV UR39, URZ ;  /* 0x0000003f00277c82 */ /* 0x000fc60008000000 */
[----:B------:R-:W-:Y:S01]  /*0c70*/  USHF.R.U32.HI UR4, URZ, 0x3, UR5 ;  /* 0x000000033f047899 */ /* 0x000fe20008011605 */
[----:B------:R-:W-:-:S03]  /*0c80*/  IMAD.X R17, R23, 0x1, R17, P0 ;  /* 0x0000000117117824 */ /* 0x000fc600000e0611 */
[----:B------:R-:W-:Y:S02]  /*0c90*/  UIMAD UR38, UR4, -0xc, UR40 ;  /* 0xfffffff4042678a4 */ /* 0x000fe4000f8e0228 */
[----:B------:R-:W-:-:S12]  /*0ca0*/  @UP0 ULOP3.LUT UR39, UR4, 0x1, URZ, 0xc0, !UPT ;  /* 0x0000000104270892 */ /* 0x000fd8000f8ec03f */
.L_x_10:
[----:B------:R-:W-:Y:S01]  /*0cb0*/  ISETP.GE.U32.AND P0, PT, R18, UR8, PT ;  /* 0x0000000812007c0c */ /* 0x000fe2000bf06070 */
[----:B------:R-:W-:Y:S01]  /*0cc0*/  IMAD.MOV.U32 R19, RZ, RZ, -0x1 ;  /* 0xffffffffff137424 */ /* 0x000fe200078e00ff */
[----:B------:R-:W-:Y:S01]  /*0cd0*/  PRMT R8, RZ, 0x7610, R8 ;  /* 0x00007610ff087816 */ /* 0x000fe20000000008 */
[----:B------:R-:W-:Y:S01]  /*0ce0*/  IMAD.MOV.U32 R22, RZ, RZ, -0x1 ;  /* 0xffffffffff167424 */ /* 0x000fe200078e00ff */
[----:B------:R-:W-:Y:S01]  /*0cf0*/  ISETP.GE.U32.AND.EX P0, PT, R17, UR9, PT, P0 ;  /* 0x0000000911007c0c */ /* 0x000fe2000bf06100 */
[----:B------:R-:W-:-:S12]  /*0d00*/  IMAD.MOV.U32 R2, RZ, RZ, -0x1 ;  /* 0xffffffffff027424 */ /* 0x000fd800078e00ff */
[----:B------:R-:W-:Y:S05]  /*0d10*/  @P0 BRA `(.L_x_11) ;  /* 0x00000004005c0947 */ /* 0x000fea0003800000 */
[----:B------:R-:W1:Y:S01]  /*0d20*/  LDC.64 R20, c[0x0][0x628] ;  /* 0x00018a00ff147b82 */ /* 0x000e620000000a00 */
[----:B------:R-:W-:Y:S02]  /*0d30*/  IMAD.MOV.U32 R8, RZ, RZ, R18 ;  /* 0x000000ffff087224 */ /* 0x000fe400078e0012 */
[----:B------:R-:W-:-:S05]  /*0d40*/  IMAD.MOV.U32 R9, RZ, RZ, R17 ;  /* 0x000000ffff097224 */ /* 0x000fca00078e0011 */
[----:B------:R-:W2:Y:S08]  /*0d50*/  LDC R2, c[0x0][0x630] ;  /* 0x00018c00ff027b82 */ /* 0x000eb00000000800 */
[----:B------:R-:W3:Y:S01]  /*0d60*/  LDC.64 R24, c[0x0][0x620] ;  /* 0x00018800ff187b82 */ /* 0x000ee20000000a00 */
[----:B-1----:R-:W-:-:S04]  /*0d70*/  ISETP.NE.U32.AND P0, PT, R20, RZ, PT ;  /* 0x000000ff1400720c */ /* 0x002fc80003f05070 */
[----:B------:R-:W-:-:S13]  /*0d80*/  ISETP.NE.AND.EX P0, PT, R21, RZ, PT, P0 ;  /* 0x000000ff1500720c */ /* 0x000fda0003f05300 */
[----:B--23--:R-:W-:Y:S05]  /*0d90*/  @!P0 BRA `(.L_x_12) ;  /* 0x0000000000288947 */ /* 0x00cfea0003800000 */
[----:B0-----:R-:W0:Y:S02]  /*0da0*/  LDC R13, c[0x0][0x634] ;  /* 0x00018d00ff0d7b82 */ /* 0x001e240000000800 */
[----:B0-----:R-:W-:-:S05]  /*0db0*/  IADD3 R13, P0, R18, R13, RZ ;  /* 0x0000000d120d7210 */ /* 0x001fca0007f1e0ff */
[----:B------:R-:W-:-:S04]  /*0dc0*/  IMAD.X R15, RZ, RZ, R17, P0 ;  /* 0x000000ffff0f7224 */ /* 0x000fc800000e0611 */
[----:B------:R-:W-:-:S04]  /*0dd0*/  IMAD.WIDE.U32 R8, R15, R20, RZ ;  /* 0x000000140f087225 */ /* 0x000fc800078e00ff */
[----:B------:R-:W-:-:S04]  /*0de0*/  IMAD.WIDE.U32 R10, P0, R13, R21, R8 ;  /* 0x000000150d0a7225 */ /* 0x000fc80007800008 */
[----:B------:R-:W-:-:S04]  /*0df0*/  IMAD.WIDE.U32 R8, R13, R20, RZ ;  /* 0x000000140d087225 */ /* 0x000fc800078e00ff */
[----:B------:R-:W-:Y:S01]  /*0e00*/  IMAD.X R13, RZ, RZ, RZ, P0 ;  /* 0x000000ffff0d7224 */ /* 0x000fe200000e06ff */
[----:B------:R-:W-:Y:S01]  /*0e10*/  IADD3 RZ, P0, R9, R10, RZ ;  /* 0x0000000a09ff7210 */ /* 0x000fe20007f1e0ff */
[----:B------:R-:W-:-:S04]  /*0e20*/  IMAD.MOV.U32 R12, RZ, RZ, R11 ;  /* 0x000000ffff0c7224 */ /* 0x000fc800078e000b */
[----:B------:R-:W-:-:S08]  /*0e30*/  IMAD.WIDE.U32.X R8, R15, R21, R12, P0 ;  /* 0x000000150f087225 */ /* 0x000fd000000e040c */
.L_x_12:
[-CC-:B------:R-:W-:Y:S01]  /*0e40*/  SHF.R.U64 R31, R8, R2.reuse, R9.reuse ;  /* 0x00000002081f7219 */ /* 0x180fe20000001209 */
[----:B0-----:R-:W0:Y:S01]  /*0e50*/  LDC R12, c[0x0][0x618] ;  /* 0x00018600ff0c7b82 */ /* 0x001e220000000800 */
[----:B------:R-:W-:Y:S01]  /*0e60*/  SHF.R.U32.HI R7, RZ, R2, R9 ;  /* 0x00000002ff077219 */ /* 0x000fe20000011609 */
[----:B------:R-:W-:Y:S01]  /*0e70*/  ULDC UR4, c[0x0][0x150] ;  /* 0x0000540000047ab9 */ /* 0x000fe20000000800 */
[----:B------:R-:W-:Y:S01]  /*0e80*/  IADD3 R11, P0, RZ, -R31, RZ ;  /* 0x8000001fff0b7210 */ /* 0x000fe20007f1e0ff */
[----:B------:R-:W-:Y:S01]  /*0e90*/  IMAD.MOV.U32 R19, RZ, RZ, R17 ;  /* 0x000000ffff137224 */ /* 0x000fe200078e0011 */
[----:B------:R-:W-:-:S03]  /*0ea0*/  I2FP.F32.U32 R2, R6 ;  /* 0x0000000600027245 */ /* 0x000fc60000201000 */
[----:B------:R-:W1:Y:S01]  /*0eb0*/  LDC.64 R26, c[0x0][0x640] ;  /* 0x00019000ff1a7b82 */ /* 0x000e620000000a00 */
[----:B------:R-:W-:Y:S02]  /*0ec0*/  IMAD.X R13, RZ, RZ, ~R7, P0 ;  /* 0x000000ffff0d7224 */ /* 0x000fe400000e0e07 */
[----:B------:R-:W-:Y:S01]  /*0ed0*/  FMUL R2, R2, UR4 ;  /* 0x0000000402027c20 */ /* 0x000fe20008400000 */
[----:B------:R-:W-:Y:S01]  /*0ee0*/  IMAD.WIDE.U32 R8, R11, R24, R18 ;  /* 0x000000180b087225 */ /* 0x000fe200078e0012 */
[----:B------:R-:W-:-:S03]  /*0ef0*/  ULDC UR4, c[0x0][0x154] ;  /* 0x0000550000047ab9 */ /* 0x000fc60000000800 */
[----:B------:R-:W-:Y:S01]  /*0f00*/  IMAD R10, R13, R24, RZ ;  /* 0x000000180d0a7224 */ /* 0x000fe200078e02ff */
[----:B------:R-:W2:Y:S01]  /*0f10*/  LDC R7, c[0x0][0x144] ;  /* 0x00005100ff077b82 */ /* 0x000ea20000000800 */
[----:B------:R-:W3:Y:S02]  /*0f20*/  F2I.U32.TRUNC.NTZ R2, R2 ;  /* 0x0000000200027305 */ /* 0x000ee4000020f000 */
[----:B------:R-:W-:-:S04]  /*0f30*/  IMAD R11, R11, R25, R10 ;  /* 0x000000190b0b7224 */ /* 0x000fc800078e020a */
[----:B------:R-:W-:Y:S01]  /*0f40*/  IMAD.IADD R9, R9, 0x1, R11 ;  /* 0x0000000109097824 */ /* 0x000fe200078e020b */
[----:B------:R-:W4:Y:S01]  /*0f50*/  LDC R22, c[0x0][0x608] ;  /* 0x00018200ff167b82 */ /* 0x000f220000000800 */
[----:B------:R-:W-:-:S03]  /*0f60*/  IMAD.MOV.U32 R11, RZ, RZ, -0x1 ;  /* 0xffffffffff0b7424 */ /* 0x000fc600078e00ff */
[--C-:B0-----:R-:W-:Y:S02]  /*0f70*/  SHF.R.U64 R20, R8, R12, R9.reuse ;  /* 0x0000000c08147219 */ /* 0x101fe40000001209 */
[----:B------:R-:W-:Y:S02]  /*0f80*/  I2FP.F32.U32 R8, R14 ;  /* 0x0000000e00087245 */ /* 0x000fe40000201000 */
[----:B------:R-:W0:Y:S01]  /*0f90*/  LDC R24, c[0x0][0x658] ;  /* 0x00019600ff187b82 */ /* 0x000e220000000800 */
[----:B-1----:R-:W-:Y:S01]  /*0fa0*/  ISETP.NE.U32.AND P0, PT, R26, RZ, PT ;  /* 0x000000ff1a00720c */ /* 0x002fe20003f05070 */
[----:B---3--:R-:W-:Y:S02]  /*0fb0*/  IMAD.MOV R10, RZ, RZ, -R2 ;  /* 0x000000ffff0a7224 */ /* 0x008fe400078e0a02 */
[----:B------:R-:W-:Y:S01]  /*0fc0*/  FMUL R8, R8, UR4 ;  /* 0x0000000408087c20 */ /* 0x000fe20008400000 */
[----:B------:R-:W-:Y:S02]  /*0fd0*/  SHF.R.U32.HI R9, RZ, R12, R9 ;  /* 0x0000000cff097219 */ /* 0x000fe40000011609 */
[----:B------:R-:W-:Y:S01]  /*0fe0*/  ISETP.NE.AND.EX P0, PT, R27, RZ, PT, P0 ;  /* 0x000000ff1b00720c */ /* 0x000fe20003f05300 */
[----:B------:R1:W3:Y:S01]  /*0ff0*/  F2I.U32.TRUNC.NTZ R15, R8 ;  /* 0x00000008000f7305 */ /* 0x0002e2000020f000 */
[----:B------:R-:W1:Y:S01]  /*1000*/  LDC R19, c[0x0][0x148] ;  /* 0x00005200ff137b82 */ /* 0x000e620000000800 */
[----:B--2---:R-:W-:-:S07]  /*1010*/  IMAD R2, R7, R10, R6 ;  /* 0x0000000a07027224 */ /* 0x004fce00078e0206 */
[----:B------:R-:W2:Y:S01]  /*1020*/  LDC R25, c[0x0][0x600] ;  /* 0x00018000ff197b82 */ /* 0x000ea20000000800 */
[-CC-:B----4-:R-:W-:Y:S02]  /*1030*/  SHF.R.U64 R32, R20, R22.reuse, R9.reuse ;  /* 0x0000001614207219 */ /* 0x190fe40000001209 */
[----:B------:R-:W-:Y:S01]  /*1040*/  SHF.R.U32.HI R7, RZ, R22, R9 ;  /* 0x00000016ff077219 */ /* 0x000fe20000011609 */
[----:B------:R-:W-:-:S04]  /*1050*/  IMAD.MOV.U32 R9, RZ, RZ, 0x1 ;  /* 0x00000001ff097424 */ /* 0x000fc800078e00ff */
[----:B------:R-:W4:Y:S01]  /*1060*/  LDC R28, c[0x0][0x648] ;  /* 0x00019200ff1c7b82 */ /* 0x000f220000000800 */
[-C--:B0-----:R-:W-:Y:S02]  /*1070*/  SHF.L.U32 R6, R11, R24.reuse, RZ ;  /* 0x000000180b067219 */ /* 0x081fe400000006ff */
[--C-:B------:R-:W-:Y:S02]  /*1080*/  SHF.R.U64 R22, R32, R24, R7.reuse ;  /* 0x0000001820167219 */ /* 0x100fe40000001207 */
[----:B------:R-:W-:Y:S02]  /*1090*/  LOP3.LUT R13, RZ, R6, RZ, 0x33, !PT ;  /* 0x00000006ff0d7212 */ /* 0x000fe400078e33ff */
[-C--:B------:R-:W-:Y:S01]  /*10a0*/  SHF.R.U32.HI R7, RZ, R24.reuse, R7 ;  /* 0x00000018ff077219 */ /* 0x080fe20000011607 */
[----:B------:R-:W0:Y:S01]  /*10b0*/  LDC R29, c[0x0][0x638] ;  /* 0x00018e00ff1d7b82 */ /* 0x000e220000000800 */
[----:B------:R-:W-:Y:S01]  /*10c0*/  SHF.L.U32 R12, R9, R24, RZ ;  /* 0x00000018090c7219 */ /* 0x000fe200000006ff */
[----:B------:R-:W-:-:S06]  /*10d0*/  IMAD.MOV.U32 R6, RZ, RZ, R22 ;  /* 0x000000ffff067224 */ /* 0x000fcc00078e0016 */
[----:B------:R-:W0:Y:S01]  /*10e0*/  LDC R30, c[0x0][0x610] ;  /* 0x00018400ff1e7b82 */ /* 0x000e220000000800 */
[----:B-1-3--:R-:W-:Y:S05]  /*10f0*/  @!P0 BRA `(.L_x_13) ;  /* 0x0000000000288947 */ /* 0x00afea0003800000 */
[----:B------:R-:W1:Y:S02]  /*1100*/  LDC R11, c[0x0][0x64c] ;  /* 0x00019300ff0b7b82 */ /* 0x000e640000000800 */
[----:B-1----:R-:W-:-:S05]  /*1110*/  IADD3 R11, P0, R22, R11, RZ ;  /* 0x0000000b160b7210 */ /* 0x002fca0007f1e0ff */
        /* <DEDUP_REMOVED lines=8> */
.L_x_13:
[----:B----4-:R-:W-:Y:S01]  /*11a0*/  SHF.R.U64 R6, R6, R28, R7 ;  /* 0x0000001c06067219 */ /* 0x010fe20000001207 */
[----:B--2---:R-:W-:Y:S01]  /*11b0*/  VIADD R7, R25, 0xffffffff ;  /* 0xffffffff19077836 */ /* 0x004fe20000000000 */
[----:B------:R-:W-:Y:S01]  /*11c0*/  LOP3.LUT R13, R32, R13, RZ, 0xc0, !PT ;  /* 0x0000000d200d7212 */ /* 0x000fe200078ec0ff */
[----:B------:R-:W-:Y:S02]  /*11d0*/  IMAD.MOV R15, RZ, RZ, -R15 ;  /* 0x000000ffff0f7224 */ /* 0x000fe400078e0a0f */
[----:B------:R-:W-:Y:S01]  /*11e0*/  IMAD.MOV R8, RZ, RZ, -R6 ;  /* 0x000000ffff087224 */ /* 0x000fe200078e0a06 */
[----:B------:R-:W-:Y:S01]  /*11f0*/  LOP3.LUT R7, R20, R7, RZ, 0xc0, !PT ;  /* 0x0000000714077212 */ /* 0x000fe200078ec0ff */
[----:B------:R-:W-:Y:S02]  /*1200*/  IMAD R13, R12, R6, R13 ;  /* 0x000000060c0d7224 */ /* 0x000fe400078e020d */
[----:B------:R-:W-:Y:S02]  /*1210*/  @P1 IMAD R2, R19, R15, R14 ;  /* 0x0000000f13021224 */ /* 0x000fe400078e020e */
[----:B0-----:R-:W-:-:S02]  /*1220*/  IMAD R6, R8, R29, R22 ;  /* 0x0000001d08067224 */ /* 0x001fc400078e0216 */
[----:B------:R-:W-:Y:S02]  /*1230*/  IMAD R2, R13, R30, R2 ;  /* 0x0000001e0d027224 */ /* 0x000fe400078e0202 */
[----:B------:R-:W-:Y:S02]  /*1240*/  IMAD R19, R6, R25, R7 ;  /* 0x0000001906137224 */ /* 0x000fe400078e0207 */
[----:B------:R-:W-:-:S03]  /*1250*/  IMAD.MOV.U32 R8, RZ, RZ, 0x1 ;  /* 0x00000001ff087424 */ /* 0x000fc600078e00ff */
[----:B------:R-:W-:Y:S02]  /*1260*/  SEL R22, R19, R2, !P1 ;  /* 0x0000000213167207 */ /* 0x000fe40004800000 */
[----:B------:R-:W-:Y:S01]  /*1270*/  SEL R19, R2, R19, !P1 ;  /* 0x0000001302137207 */ /* 0x000fe20004800000 */
[----:B------:R-:W-:-:S07]  /*1280*/  IMAD.MOV.U32 R2, RZ, RZ, R31 ;  /* 0x000000ffff027224 */ /* 0x000fce00078e001f */
.L_x_11:
[----:B------:R-:W-:Y:S05]  /*1290*/  @!P2 BRA `(.L_x_14) ;  /* 0x00000090001ca947 */ /* 0x000fea0003800000 */
[----:B------:R-:W-:-:S13]  /*12a0*/  ISETP.GT.U32.AND P0, PT, R33, 0x1, PT ;  /* 0x000000012100780c */ /* 0x000fda0003f04070 */
[----:B------:R-:W-:Y:S05]  /*12b0*/  @P0 EXIT ;  /* 0x000000000000094d */ /* 0x000fea0003800000 */
.L_x_15:
[----:B------:R-:W-:-:S08]  /*12c0*/  NOP ;  /* 0x0000000000007918 */ /* 0x000fd00000000000 */
[----:B------:R-:W1:Y:S02]  /*12d0*/  USETMAXREG.TRY_ALLOC.CTAPOOL UP0, 0xe8 ;  /* 0x000000e8000079c8 */ /* 0x000e640008000600 */
[----:B-1----:R-:W-:-:S13]  /*12e0*/  PLOP3.LUT P0, PT, PT, PT, UP0, 0x80, 0x0 ;  /* 0x000000000000781c */ /* 0x002fda0003f0f008 */
[----:B------:R-:W-:Y:S05]  /*12f0*/  @!P0 BRA `(.L_x_15) ;  /* 0xfffffffc00f08947 */ /* 0x000fea000383ffff */
[----:B------:R-:W-:-:S13]  /*1300*/  LOP3.LUT P0, RZ, R8, 0xff, RZ, 0xc0, !PT ;  /* 0x000000ff08ff7812 */ /* 0x000fda000780c0ff */
[----:B------:R-:W-:Y:S05]  /*1310*/  @!P0 EXIT ;  /* 0x000000000000894d */ /* 0x000fea0003800000 */
[----:B------:R-:W1:Y:S01]  /*1320*/  S2UR UR4, SR_CgaCtaId ;  /* 0x00000000000479c3 */ /* 0x000e620000008800 */
[----:B------:R-:W-:Y:S01]  /*1330*/  VIADD R6, R5, 0xffffffff ;  /* 0xffffffff05067836 */ /* 0x000fe20000000000 */
[----:B------:R-:W-:Y:S01]  /*1340*/  SHF.R.S32.HI R0, RZ, 0x1f, R3 ;  /* 0x0000001fff007819 */ /* 0x000fe20000011403 */
[----:B------:R-:W-:Y:S01]  /*1350*/  UMOV UR42, 0x400 ;  /* 0x00000400002a7882 */ /* 0x000fe20000000000 */
[----:B------:R-:W-:Y:S01]  /*1360*/  UISETP.LT.AND UP0, UPT, UR40, 0x1, UPT ;  /* 0x000000012800788c */ /* 0x000fe2000bf01270 */
[----:B------:R-:W-:Y:S01]  /*1370*/  LOP3.LUT R146, R16, 0x1, RZ, 0xfc, !PT ;  /* 0x0000000110927812 */ /* 0x000fe200078efcff */
[----:B------:R-:W-:Y:S01]  /*1380*/  USHF.L.U32 UR41, UR40, 0x1, URZ ;  /* 0x0000000128297899 */ /* 0x000fe2000800063f */
[----:B------:R-:W-:Y:S01]  /*1390*/  R2UR UR43, R6 ;  /* 0x00000000062b72ca */ /* 0x000fe200000e0000 */
[----:B------:R-:W-:Y:S01]  /*13a0*/  USEL UR45, UR40, 0x1, UP0 ;  /* 0x00000001282d7887 */ /* 0x000fe20008000000 */
[CC--:B------:R-:W-:Y:S02]  /*13b0*/  LEA.HI R4, R0.reuse, R3.reuse, RZ, 0x2 ;  /* 0x0000000300047211 */ /* 0x0c0fe400078f10ff */
[----:B------:R-:W-:Y:S01]  /*13c0*/  LEA.HI R0, R0, R3, RZ, 0x5 ;  /* 0x0000000300007211 */ /* 0x000fe200078f28ff */
[----:B------:R-:W-:Y:S01]  /*13d0*/  UIADD3 UR45, -UR45, UR40, URZ ;  /* 0x000000282d2d7290 */ /* 0x000fe2000fffe13f */
[----:B------:R-:W-:-:S02]  /*13e0*/  SHF.R.S32.HI R138, RZ, 0x2, R4 ;  /* 0x00000002ff8a7819 */ /* 0x000fc40000011404 */
[----:B------:R-:W-:Y:S02]  /*13f0*/  SHF.R.S32.HI R5, RZ, 0x1f, R4 ;  /* 0x0000001fff057819 */ /* 0x000fe40000011404 */
[----:B------:R-:W-:Y:S02]  /*1400*/  LOP3.LUT R140, R4, 0xfffffffc, RZ, 0xc0, !PT ;  /* 0xfffffffc048c7812 */ /* 0x000fe400078ec0ff */
[----:B------:R-:W-:Y:S01]  /*1410*/  LEA.HI R5, R5, R138, RZ, 0x3 ;  /* 0x0000008a05057211 */ /* 0x000fe200078f18ff */
[----:B------:R-:W-:Y:S01]  /*1420*/  USHF.L.U32 UR43, UR43, 0x3, URZ ;  /* 0x000000032b2b7899 */ /* 0x000fe2000800063f */
[----:B------:R-:W-:Y:S01]  /*1430*/  ISETP.NE.AND P0, PT, R6, RZ, PT ;  /* 0x000000ff0600720c */ /* 0x000fe20003f05270 */
[----:B------:R-:W-:Y:S01]  /*1440*/  IMAD.IADD R140, R3, 0x1, -R140 ;  /* 0x00000001038c7824 */ /* 0x000fe200078e0a8c */
[----:B------:R-:W-:Y:S01]  /*1450*/  LOP3.LUT R5, R5, 0xfffffff8, RZ, 0xc0, !PT ;  /* 0xfffffff805057812 */ /* 0x000fe200078ec0ff */
[----:B-1----:R-:W-:Y:S01]  /*1460*/  ULEA UR42, UR4, UR42, 0x18 ;  /* 0x0000002a042a7291 */ /* 0x002fe2000f8ec03f */
[----:B------:R-:W-:Y:S01]  /*1470*/  SEL R147, RZ, 0x1, P0 ;  /* 0x00000001ff937807 */ /* 0x000fe20000000000 */
[----:B------:R-:W-:Y:S01]  /*1480*/  IMAD.U32 R142, RZ, RZ, UR43 ;  /* 0x0000002bff8e7e24 */ /* 0x000fe2000f8e00ff */
[----:B------:R-:W-:Y:S01]  /*1490*/  ULDC UR4, c[0x0][0x284] ;  /* 0x0000a10000047ab9 */ /* 0x000fe20000000800 */
[----:B------:R-:W-:Y:S01]  /*14a0*/  IMAD.IADD R138, R138, 0x1, -R5 ;  /* 0x000000018a8a7824 */ /* 0x000fe200078e0a05 */
[----:B------:R-:W-:Y:S01]  /*14b0*/  UIADD3 UR44, UR42, 0xd0, URZ ;  /* 0x000000d02a2c7890 */ /* 0x000fe2000fffe03f */
[----:B------:R-:W-:-:S02]  /*14c0*/  SHF.R.S32.HI R5, RZ, 0x5, R0 ;  /* 0x00000005ff057819 */ /* 0x000fc40000011400 */
[C---:B------:R-:W-:Y:S02]  /*14d0*/  LOP3.LUT R144, R142.reuse, 0x8, RZ, 0xc0, !PT ;  /* 0x000000088e907812 */ /* 0x040fe400078ec0ff */
[--C-:B------:R-:W-:Y:S01]  /*14e0*/  SHF.R.S32.HI R139, RZ, 0x1f, R138.reuse ;  /* 0x0000001fff8b7819 */ /* 0x100fe2000001148a */
[C-C-:B------:R-:W-:Y:S01]  /*14f0*/  IMAD R145, R5.reuse, -0x10, -R138.reuse ;  /* 0xfffffff005917824 */ /* 0x140fe200078e0a8a */
[----:B------:R-:W-:Y:S01]  /*1500*/  LOP3.LUT R142, R142, 0x8, RZ, 0xc, !PT ;  /* 0x000000088e8e7812 */ /* 0x000fe200078e0cff */
[----:B------:R-:W-:Y:S01]  /*1510*/  IMAD.U32 R141, RZ, RZ, UR44 ;  /* 0x0000002cff8d7e24 */ /* 0x000fe2000f8e00ff */
[----:B------:R-:W-:Y:S01]  /*1520*/  LOP3.LUT R144, R144, 0x18, RZ, 0x3c, !PT ;  /* 0x0000001890907812 */ /* 0x000fe200078e3cff */
[----:B------:R-:W-:-:S04]  /*1530*/  IMAD.WIDE R138, R5, 0x10, R138 ;  /* 0x00000010058a7825 */ /* 0x000fc800078e028a */
[----:B------:R-:W-:Y:S02]  /*1540*/  VIADD R143, R141, UR43 ;  /* 0x0000002b8d8f7c36 */ /* 0x000fe40008000000 */
[----:B------:R-:W-:-:S07]  /*1550*/  VIADD R145, R145, UR4 ;  /* 0x0000000491917c36 */ /* 0x000fce0008000000 */
.L_x_259:
[----:B------:R-:W-:Y:S01]  /*1560*/  SHF.L.U32 R0, R147, 0x1f, RZ ;  /* 0x0000001f93007819 */ /* 0x000fe200000006ff */
[----:B------:R-:W-:Y:S02]  /*1570*/  ULDC UR4, c[0x0][0x28c] ;  /* 0x0000a30000047ab9 */ /* 0x000fe40000000800 */
[----:B------:R-:W-:Y:S01]  /*1580*/  ISETP.LT.AND P1, PT, RZ, UR4, PT ;  /* 0x00000004ff007c0c */ /* 0x000fe2000bf21270 */
[----:B------:R-:W1:Y:S02]  /*1590*/  SYNCS.PHASECHK.TRANS64.TRYWAIT P0, [R141+UR43], R0 ;  /* 0x000000008d0075a7 */ /* 0x000e64000800016b */
[----:B-1-3--:R-:W-:Y:S10]  /*15a0*/  @!P0 BRA `(.L_x_16) ;  /* 0x000000a000708947 */ /* 0x00aff40003800000 */
.L_x_289:
[----:B------:R-:W-:Y:S05]  /*15b0*/  @P1 BRA `(.L_x_17) ;  /* 0x0000000000401947 */ /* 0x000fea0003800000 */
[----:B-1----:R-:W-:Y:S01]  /*15c0*/  MOV R0, 0x0 ;  /* 0x0000000000007802 */ /* 0x002fe20000000f00 */
[----:B------:R-:W-:Y:S01]  /*15d0*/  ULDC.64 UR4, c[0x4][0x68] ;  /* 0x01001a0000047ab9 */ /* 0x000fe20000000a00 */
[----:B------:R-:W-:Y:S01]  /*15e0*/  ULDC.64 UR6, c[0x4][0x8] ;  /* 0x0100020000067ab9 */ /* 0x000fe20000000a00 */
[----:B------:R-:W-:Y:S01]  /*15f0*/  IMAD.U32 R4, RZ, RZ, UR4 ;  /* 0x00000004ff047e24 */ /* 0x000fe2000f8e00ff */
[----:B------:R1:W2:Y:S01]  /*1600*/  LDC.64 R14, c[0x4][R0] ;  /* 0x01000000000e7b82 */ /* 0x0002a20000000a00 */
[----:B------:R-:W-:Y:S01]  /*1610*/  IMAD.U32 R5, RZ, RZ, UR5 ;  /* 0x00000005ff057e24 */ /* 0x000fe2000f8e00ff */
[----:B------:R-:W-:Y:S01]  /*1620*/  ULDC.64 UR4, c[0x4][0x70] ;  /* 0x01001c0000047ab9 */ /* 0x000fe20000000a00 */
[----:B------:R-:W-:Y:S02]  /*1630*/  IMAD.U32 R10, RZ, RZ, UR6 ;  /* 0x00000006ff0a7e24 */ /* 0x000fe4000f8e00ff */
[----:B------:R-:W-:Y:S02]  /*1640*/  IMAD.U32 R6, RZ, RZ, UR4 ;  /* 0x00000004ff067e24 */ /* 0x000fe4000f8e00ff */
[----:B------:R-:W-:-:S02]  /*1650*/  IMAD.U32 R7, RZ, RZ, UR5 ;  /* 0x00000005ff077e24 */ /* 0x000fc4000f8e00ff */
[----:B------:R-:W-:Y:S02]  /*1660*/  IMAD.U32 R11, RZ, RZ, UR7 ;  /* 0x00000007ff0b7e24 */ /* 0x000fe4000f8e00ff */
[----:B------:R-:W-:Y:S02]  /*1670*/  IMAD.MOV.U32 R8, RZ, RZ, 0x1e1 ;  /* 0x000001e1ff087424 */ /* 0x000fe400078e00ff */
[----:B0-----:R-:W-:Y:S02]  /*1680*/  IMAD.MOV.U32 R12, RZ, RZ, 0x1 ;  /* 0x00000001ff0c7424 */ /* 0x001fe400078e00ff */
[----:B-1----:R-:W-:-:S07]  /*1690*/  IMAD.MOV.U32 R13, RZ, RZ, RZ ;  /* 0x000000ffff0d7224 */ /* 0x002fce00078e00ff */
[----:B------:R-:W-:-:S07]  /*16a0*/  LEPC R20, `(.L_x_17) ;  /* 0x000000001014794e */ /* 0x000fce0000000000 */
[----:B--2--5:R-:W-:Y:S05]  /*16b0*/  CALL.ABS.NOINC R14 ;  /* 0x000000000e007343 */ /* 0x024fea0003c00000 */
.L_x_17:
[----:B------:R-:W-:-:S13]  /*16c0*/  ISETP.NE.AND P0, PT, R146, 0x3, PT ;  /* 0x000000039200780c */ /* 0x000fda0003f05270 */
[----:B------:R-:W-:Y:S05]  /*16d0*/  @!P0 BRA `(.L_x_18) ;  /* 0x0000000000048947 */ /* 0x000fea0003800000 */
[----:B------:R-:W-:Y:S01]  /*16e0*/  BPT.TRAP 0x1 ;  /* 0x000000040000795c */ /* 0x000fe20000300000 */
.L_x_18:
[----:B------:R-:W-:Y:S02]  /*16f0*/  IMAD.U32 R3, RZ, RZ, UR38 ;  /* 0x00000026ff037e24 */ /* 0x000fe4000f8e00ff */
[----:B-1----:R-:W-:-:S03]  /*1700*/  IMAD.U32 R0, RZ, RZ, UR39 ;  /* 0x00000027ff007e24 */ /* 0x002fc6000f8e00ff */
[----:B------:R-:W-:Y:S02]  /*1710*/  LEA R3, R3, UR42, 0x3 ;  /* 0x0000002a03037c11 */ /* 0x000fe4000f8e18ff */
[----:B------:R-:W-:-:S04]  /*1720*/  SHF.L.U32 R0, R0, 0x1f, RZ ;  /* 0x0000001f00007819 */ /* 0x000fc800000006ff */
[----:B------:R1:W2:Y:S01]  /*1730*/  SYNCS.PHASECHK.TRANS64.TRYWAIT P1, [R3+URZ], R0 ;  /* 0x00000000030075a7 */ /* 0x0002a2000802017f */
[----:B------:R-:W-:Y:S05]  /*1740*/  @!P0 BRA `(.L_x_19) ;  /* 0x0000000000048947 */ /* 0x000fea0003800000 */
[----:B------:R-:W-:Y:S01]  /*1750*/  BPT.TRAP 0x1 ;  /* 0x000000040000795c */ /* 0x000fe20000300000 */
.L_x_19:
[----:B------:R-:W-:-:S05]  /*1760*/  IMAD.U32 R4, RZ, RZ, UR45 ;  /* 0x0000002dff047e24 */ /* 0x000fca000f8e00ff */
[----:B------:R-:W-:Y:S01]  /*1770*/  ISETP.GE.AND P2, PT, R4, 0x1, PT ;  /* 0x000000010400780c */ /* 0x000fe20003f46270 */
[----:B--2---:R-:W-:-:S12]  /*1780*/  @P1 BRA `(.L_x_20) ;  /* 0x0000000000081947 */ /* 0x004fd80003800000 */
[----:B------:R-:W2:Y:S02]  /*1790*/  SYNCS.PHASECHK.TRANS64.TRYWAIT P1, [R3+URZ], R0 ;  /* 0x00000000030075a7 */ /* 0x000ea4000802017f */
[----:B--2---:R-:W-:Y:S05]  /*17a0*/  @!P1 BRA `(.L_x_21) ;  /* 0x000000a000049947 */ /* 0x004fea0003800000 */
.L_x_20:
[----:B------:R-:W-:Y:S05]  /*17b0*/  WARPSYNC.ALL ;  /* 0x0000000000007948 */ /* 0x000fea0003800000 */
[----:B------:R-:W-:Y:S01]  /*17c0*/  UIADD3 UR4, UR42, 0x200, URZ ;  /* 0x000002002a047890 */ /* 0x000fe2000fffe03f */
[----:B------:R-:W-:Y:S01]  /*17d0*/  WARPGROUP.ARRIVE ;  /* 0x00000000000079c5 */ /* 0x000fe20000000000 */
[----:B------:R-:W-:Y:S02]  /*17e0*/  UIADD3 UR5, UR42, 0xc200, URZ ;  /* 0x0000c2002a057890 */ /* 0x000fe4000fffe03f */
[----:B------:R-:W-:Y:S02]  /*17f0*/  USHF.R.U32.HI UR4, URZ, 0x4, UR4 ;  /* 0x000000043f047899 */ /* 0x000fe40008011604 */
[----:B------:R-:W-:-:S02]  /*1800*/  USHF.R.U32.HI UR5, URZ, 0x4, UR5 ;  /* 0x000000043f057899 */ /* 0x000fc40008011605 */
[----:B------:R-:W-:Y:S02]  /*1810*/  ULOP3.LUT UR4, UR4, 0x3fff, URZ, 0xc0, !UPT ;  /* 0x00003fff04047892 */ /* 0x000fe4000f8ec03f */
[----:B------:R-:W-:Y:S02]  /*1820*/  ULOP3.LUT UR6, UR5, 0x3fff, URZ, 0xc0, !UPT ;  /* 0x00003fff05067892 */ /* 0x000fe4000f8ec03f */
[----:B------:R-:W-:Y:S02]  /*1830*/  ULOP3.LUT UR5, UR4, 0x10000, URZ, 0xfc, !UPT ;  /* 0x0001000004057892 */ /* 0x000fe4000f8efc3f */
[----:B------:R-:W-:Y:S02]  /*1840*/  ULOP3.LUT UR4, UR6, 0x10000, URZ, 0xfc, !UPT ;  /* 0x0001000006047892 */ /* 0x000fe4000f8efc3f */
[----:B------:R-:W-:Y:S02]  /*1850*/  ULEA UR7, UR38, UR5, 0x8 ;  /* 0x0000000526077291 */ /* 0x000fe4000f8e403f */
[----:B------:R-:W-:Y:S01]  /*1860*/  UIMAD UR6, UR38, 0x380, UR4 ;  /* 0x00000380260678a4 */ /* 0x000fe2000f8e0204 */
[----:B------:R-:W-:Y:S01]  /*1870*/  UMOV UR9, 0x80000020 ;  /* 0x8000002000097882 */ /* 0x000fe20000000000 */
[----:B------:R-:W-:-:S02]  /*1880*/  UMOV UR11, 0x80000020 ;  /* 0x80000020000b7882 */ /* 0x000fc40000000000 */
[----:B------:R-:W-:Y:S01]  /*1890*/  UIADD3 UR12, UR6, 0x80, URZ ;  /* 0x00000080060c7890 */ /* 0x000fe2000fffe03f */
[----:B------:R-:W-:Y:S02]  /*18a0*/  UMOV UR8, UR7 ;  /* 0x0000000700087c82 */ /* 0x000fe40008000000 */
[----:B------:R-:W-:Y:S01]  /*18b0*/  UMOV UR10, UR6 ;  /* 0x00000006000a7c82 */ /* 0x000fe20008000000 */
[----:B------:R-:W-:Y:S01]  /*18c0*/  UIADD3 UR13, UR6, 0x100, URZ ;  /* 0x00000100060d7890 */ /* 0x000fe2000fffe03f */
[----:B------:R-:W-:Y:S01]  /*18d0*/  HGMMA.64x32x16.F32 R120, gdesc[UR8], RZ, !UPT, gsb0 ;  /* 0x00600000087879f0 */ /* 0x000fe2000c0008ff */
[----:B------:R-:W-:Y:S01]  /*18e0*/  UMOV UR11, 0x80000020 ;  /* 0x80000020000b7882 */ /* 0x000fe20000000000 */
[----:B------:R-:W-:Y:S01]  /*18f0*/  UMOV UR10, UR12 ;  /* 0x0000000c000a7c82 */ /* 0x000fe20008000000 */
[----:B------:R-:W-:Y:S02]  /*1900*/  UIADD3 UR14, UR6, 0x180, URZ ;  /* 0x00000180060e7890 */ /* 0x000fe4000fffe03f */
[----:B------:R-:W-:Y:S01]  /*1910*/  UIADD3 UR12, UR6, 0x200, URZ ;  /* 0x00000200060c7890 */ /* 0x000fe2000fffe03f */
[----:B------:R-:W-:-:S02]  /*1920*/  WARPGROUP.DEPBAR.LE gsb0, 0x0 ;  /* 0x00008000000079c5 */ /* 0x000fc40000010000 */
[----:B------:R-:W-:-:S06]  /*1930*/  WARPGROUP.ARRIVE ;  /* 0x00000000000079c5 */ /* 0x000fcc0000000000 */
[----:B------:R-:W-:Y:S01]  /*1940*/  HGMMA.64x32x16.F32 R104, gdesc[UR8], RZ, !UPT, gsb0 ;  /* 0x00600000086879f0 */ /* 0x000fe2000c0008ff */
[----:B------:R-:W-:Y:S01]  /*1950*/  UMOV UR10, UR13 ;  /* 0x0000000d000a7c82 */ /* 0x000fe20008000000 */
[----:B------:R-:W-:Y:S01]  /*1960*/  UMOV UR11, 0x80000020 ;  /* 0x80000020000b7882 */ /* 0x000fe20000000000 */
[----:B------:R-:W-:Y:S01]  /*1970*/  UIADD3 UR13, UR6, 0x280, URZ ;  /* 0x00000280060d7890 */ /* 0x000fe2000fffe03f */
[----:B------:R-:W-:Y:S02]  /*1980*/  WARPGROUP.DEPBAR.LE gsb0, 0x0 ;  /* 0x00008000000079c5 */ /* 0x000fe40000010000 */
        /* <DEDUP_REMOVED lines=22> */
[----:B------:R-:W-:Y:S02]  /*1af0*/  WARPGROUP.DEPBAR.LE gsb0, 0x0 ;  /* 0x00008000000079c5 */ /* 0x000fe40000010000 */
[----:B------:R-:W-:-:S06]  /*1b00*/  WARPGROUP.ARRIVE ;  /* 0x00000000000079c5 */ /* 0x000fcc0000000000 */
[----:B------:R-:W-:Y:S01]  /*1b10*/  HGMMA.64x32x16.F32 R24, gdesc[UR8], RZ, !UPT, gsb0 ;  /* 0x00600000081879f0 */ /* 0x000fe2000c0008ff */
[----:B------:R-:W-:Y:S02]  /*1b20*/  UIADD3 UR8, UR7, 0x2, URZ ;  /* 0x0000000207087890 */ /* 0x000fe4000fffe03f */
[----:B------:R-:W-:Y:S01]  /*1b30*/  UIADD3 UR10, UR6, 0x2, URZ ;  /* 0x00000002060a7890 */ /* 0x000fe2000fffe03f */
[----:B------:R-:W-:Y:S01]  /*1b40*/  UMOV UR9, 0x80000020 ;  /* 0x8000002000097882 */ /* 0x000fe20000000000 */
[----:B------:R-:W-:Y:S01]  /*1b50*/  UMOV UR11, 0x80000020 ;  /* 0x80000020000b7882 */ /* 0x000fe20000000000 */
[----:B------:R-:W-:Y:S01]  /*1b60*/  UIADD3 UR7, UR6, 0x82, URZ ;  /* 0x0000008206077890 */ /* 0x000fe2000fffe03f */
[----:B------:R-:W-:Y:S02]  /*1b70*/  WARPGROUP.DEPBAR.LE gsb0, 0x0 ;  /* 0x00008000000079c5 */ /* 0x000fe40000010000 */
[----:B------:R-:W-:-:S06]  /*1b80*/  WARPGROUP.ARRIVE ;  /* 0x00000000000079c5 */ /* 0x000fcc0000000000 */
[----:B------:R-:W-:Y:S01]  /*1b90*/  HGMMA.64x32x16.F32 R120, gdesc[UR8], R120, gsb0 ;  /* 0x00600000087879f0 */ /* 0x000fe20008000878 */
[----:B------:R-:W-:Y:S01]  /*1ba0*/  UMOV UR10, UR7 ;  /* 0x00000007000a7c82 */ /* 0x000fe20008000000 */
[----:B------:R-:W-:Y:S01]  /*1bb0*/  UMOV UR11, 0x80000020 ;  /* 0x80000020000b7882 */ /* 0x000fe20000000000 */
[----:B------:R-:W-:Y:S01]  /*1bc0*/  UIADD3 UR7, UR6, 0x202, URZ ;  /* 0x0000020206077890 */ /* 0x000fe2000fffe03f */
[----:B------:R-:W-:Y:S02]  /*1bd0*/  WARPGROUP.DEPBAR.LE gsb0, 0x0 ;  /* 0x00008000000079c5 */ /* 0x000fe40000010000 */
[----:B------:R-:W-:-:S06]  /*1be0*/  WARPGROUP.ARRIVE ;  /* 0x00000000000079c5 */ /* 0x000fcc0000000000 */
[----:B------:R-:W-:Y:S01]  /*1bf0*/  HGMMA.64x32x16.F32 R104, gdesc[UR8], R104, gsb0 ;  /* 0x00600000086879f0 */ /* 0x000fe20008000868 */
[----:B------:R-:W-:Y:S01]  /*1c00*/  UMOV UR10, UR12 ;  /* 0x0000000c000a7c82 */ /* 0x000fe20008000000 */
[----:B------:R-:W-:Y:S01]  /*1c10*/  UMOV UR11, 0x80000020 ;  /* 0x80000020000b7882 */ /* 0x000fe20000000000 */
[----:B------:R-:W-:Y:S02]  /*1c20*/  UIADD3 UR12, UR6, 0x282, URZ ;  /* 0x00000282060c7890 */ /* 0x000fe4000fffe03f */
[----:B------:R-:W-:Y:S01]  /*1c30*/  UIADD3 UR6, UR6, 0x302, URZ ;  /* 0x0000030206067890 */ /* 0x000fe2000fffe03f */
[----:B------:R-:W-:Y:S02]  /*1c40*/  WARPGROUP.DEPBAR.LE gsb0, 0x0 ;  /* 0x00008000000079c5 */ /* 0x000fe40000010000 */
[----:B------:R-:W-:-:S06]  /*1c50*/  WARPGROUP.ARRIVE ;  /* 0x00000000000079c5 */ /* 0x000fcc0000000000 */
[----:B------:R-:W-:Y:S01]  /*1c60*/  HGMMA.64x32x16.F32 R88, gdesc[UR8], R88, gsb0 ;  /* 0x00600000085879f0 */ /* 0x000fe20008000858 */
[----:B------:R-:W-:Y:S01]  /*1c70*/  UMOV UR10, UR13 ;  /* 0x0000000d000a7c82 */ /* 0x000fe20008000000 */
[----:B------:R-:W-:Y:S01]  /*1c80*/  UMOV UR11, 0x80000020 ;  /* 0x80000020000b7882 */ /* 0x000fe20000000000 */
        /* <DEDUP_REMOVED lines=17> */
[----:B------:R-:W-:Y:S03]  /*1da0*/  HGMMA.64x32x16.F32 R24, gdesc[UR8], R24, gsb0 ;  /* 0x00600000081879f0 */ /* 0x000fe60008000818 */
[----:B------:R-:W-:Y:S02]  /*1db0*/  WARPGROUP.DEPBAR.LE gsb0, 0x0 ;  /* 0x00008000000079c5 */ /* 0x000fe40000010000 */
[----:B------:R-:W-:Y:S05]  /*1dc0*/  @!P2 BRA `(.L_x_22) ;  /* 0x0000000400f8a947 */ /* 0x000fea0003800000 */
[----:B------:R-:W-:Y:S01]  /*1dd0*/  UIADD3 UR7, UR38, 0x1, URZ ;  /* 0x0000000126077890 */ /* 0x000fe2000fffe03f */
[----:B-12---:R-:W-:-:S03]  /*1de0*/  IMAD.U32 R0, RZ, RZ, UR45 ;  /* 0x0000002dff007e24 */ /* 0x006fc6000f8e00ff */
[----:B------:R-:W-:-:S04]  /*1df0*/  UISETP.NE.AND UP0, UPT, UR7, 0xc, UPT ;  /* 0x0000000c0700788c */ /* 0x000fc8000bf05270 */
[----:B------:R-:W-:Y:S02]  /*1e00*/  USEL UR6, URZ, 0x1, UP0 ;  /* 0x000000013f067887 */ /* 0x000fe40008000000 */
[----:B------:R-:W-:Y:S02]  /*1e10*/  USEL UR7, UR7, URZ, UP0 ;  /* 0x0000003f07077287 */ /* 0x000fe40008000000 */
[----:B------:R-:W-:-:S06]  /*1e20*/  ULOP3.LUT UR6, UR39, UR6, URZ, 0x3c, !UPT ;  /* 0x0000000627067292 */ /* 0x000fcc000f8e3c3f */
[----:B------:R-:W-:Y:S01]  /*1e30*/  IMAD.U32 R5, RZ, RZ, UR6 ;  /* 0x00000006ff057e24 */ /* 0x000fe2000f8e00ff */
[----:B------:R-:W-:-:S06]  /*1e40*/  UMOV UR6, UR38 ;  /* 0x0000002600067c82 */ /* 0x000fcc0008000000 */
.L_x_29:
[----:B-12---:R-:W-:Y:S05]  /*1e50*/  @!P0 BRA `(.L_x_23) ;  /* 0x0000000000048947 */ /* 0x006fea0003800000 */
[----:B------:R-:W-:Y:S01]  /*1e60*/  BPT.TRAP 0x1 ;  /* 0x000000040000795c */ /* 0x000fe20000300000 */
.L_x_23:
[----:B------:R-:W-:Y:S01]  /*1e70*/  ULEA UR8, UR7, UR42, 0x3 ;  /* 0x0000002a07087291 */ /* 0x000fe2000f8e183f */
[----:B------:R-:W-:-:S08]  /*1e80*/  SHF.L.U32 R3, R5, 0x1f, RZ ;  /* 0x0000001f05037819 */ /* 0x000fd000000006ff */
[----:B------:R1:W2:Y:S01]  /*1e90*/  SYNCS.PHASECHK.TRANS64.TRYWAIT P1, [UR8], R3 ;  /* 0x00000003ff0075a7 */ /* 0x0002a20008020148 */
[----:B------:R-:W-:Y:S05]  /*1ea0*/  @!P0 BRA `(.L_x_24) ;  /* 0x0000000000048947 */ /* 0x000fea0003800000 */
[----:B------:R-:W-:Y:S01]  /*1eb0*/  BPT.TRAP 0x1 ;  /* 0x000000040000795c */ /* 0x000fe20000300000 */
.L_x_24:
[----:B--2---:R-:W-:Y:S05]  /*1ec0*/  @P1 BRA `(.L_x_25) ;  /* 0x0000000000081947 */ /* 0x004fea0003800000 */
[----:B------:R-:W2:Y:S02]  /*1ed0*/  SYNCS.PHASECHK.TRANS64.TRYWAIT P1, [UR8], R3 ;  /* 0x00000003ff0075a7 */ /* 0x000ea40008020148 */
[----:B--2---:R-:W-:Y:S05]  /*1ee0*/  @!P1 BRA `(.L_x_26) ;  /* 0x0000009800489947 */ /* 0x004fea0003800000 */
.L_x_25:
[----:B------:R-:W-:Y:S01]  /*1ef0*/  ULEA UR9, UR7, UR5, 0x8 ;  /* 0x0000000507097291 */ /* 0x000fe2000f8e403f */
[----:B------:R-:W-:Y:S01]  /*1f00*/  WARPGROUP.ARRIVE ;  /* 0x00000000000079c5 */ /* 0x000fe20000000000 */
[----:B------:R-:W-:Y:S01]  /*1f10*/  UIMAD UR8, UR7, 0x380, UR4 ;  /* 0x00000380070878a4 */ /* 0x000fe2000f8e0204 */
[----:B------:R-:W-:Y:S01]  /*1f20*/  UMOV UR13, 0x80000020 ;  /* 0x80000020000d7882 */ /* 0x000fe20000000000 */
[----:B------:R-:W-:Y:S02]  /*1f30*/  UMOV UR15, 0x80000020 ;  /* 0x80000020000f7882 */ /* 0x000fe40000000000 */
[----:B------:R-:W-:Y:S01]  /*1f40*/  UIADD3 UR10, UR8, 0x80, URZ ;  /* 0x00000080080a7890 */ /* 0x000fe2000fffe03f */
[----:B------:R-:W-:Y:S02]  /*1f50*/  UMOV UR12, UR9 ;  /* 0x00000009000c7c82 */ /* 0x000fe40008000000 */
[----:B------:R-:W-:Y:S01]  /*1f60*/  UMOV UR14, UR8 ;  /* 0x00000008000e7c82 */ /* 0x000fe20008000000 */
[----:B------:R-:W-:Y:S01]  /*1f70*/  UIADD3 UR11, UR8, 0x100, URZ ;  /* 0x00000100080b7890 */ /* 0x000fe2000fffe03f */
[----:B------:R-:W-:Y:S01]  /*1f80*/  HGMMA.64x32x16.F32 R120, gdesc[UR12], R120, gsb0 ;  /* 0x006000000c7879f0 */ /* 0x000fe20008000878 */
[----:B------:R-:W-:Y:S01]  /*1f90*/  UMOV UR15, 0x80000020 ;  /* 0x80000020000f7882 */ /* 0x000fe20000000000 */
[----:B------:R-:W-:Y:S01]  /*1fa0*/  UMOV UR14, UR10 ;  /* 0x0000000a000e7c82 */ /* 0x000fe20008000000 */
[----:B------:R-:W-:-:S02]  /*1fb0*/  UIADD3 UR16, UR8, 0x180, URZ ;  /* 0x0000018008107890 */ /* 0x000fc4000fffe03f */
        /* <DEDUP_REMOVED lines=76> */
[----:B------:R-:W-:Y:S01]  /*2480*/  BPT.TRAP 0x1 ;  /* 0x000000040000795c */ /* 0x000fe20000300000 */
.L_x_27:
[----:B------:R-:W-:Y:S01]  /*2490*/  ULEA UR8, UR6, UR42, 0x3 ;  /* 0x0000002a06087291 */ /* 0x000fe2000f8e183f */
[----:B------:R-:W-:-:S03]  /*24a0*/  ISETP.GT.U32.AND P1, PT, R16, 0x1, PT ;  /* 0x000000011000780c */ /* 0x000fc60003f24070 */
[----:B------:R-:W-:-:S04]  /*24b0*/  UIADD3 UR8, UR8, 0x60, URZ ;  /* 0x0000006008087890 */ /* 0x000fc8000fffe03f */
[----:B------:R-:W-:-:S09]  /*24c0*/  UPRMT UR8, URZ, 0x654, UR8 ;  /* 0x000006543f087896 */ /* 0x000fd20008000008 */
[----:B------:R-:W-:Y:S01]  /*24d0*/  SYNCS.ARRIVE.TRANS64.RED.A1T0 RZ, [UR8], RZ ;  /* 0x000000ffffff79a7 */ /* 0x000fe20008100408 */
[----:B------:R-:W-:Y:S05]  /*24e0*/  @P1 BRA `(.L_x_28) ;  /* 0x0000000000041947 */ /* 0x000fea0003800000 */
[----:B------:R-:W-:Y:S01]  /*24f0*/  BPT.TRAP 0x1 ;  /* 0x000000040000795c */ /* 0x000fe20000300000 */
.L_x_28:
[----:B------:R-:W-:Y:S01]  /*2500*/  UIADD3 UR7, UR7, 0x1, URZ ;  /* 0x0000000107077890 */ /* 0x000fe2000fffe03f */
[C---:B------:R-:W-:Y:S01]  /*2510*/  ISETP.GT.AND P1, PT, R0.reuse, 0x1, PT ;  /* 0x000000010000780c */ /* 0x040fe20003f24270 */
[----:B------:R-:W-:Y:S01]  /*2520*/  UIADD3 UR6, UR6, 0x1, URZ ;  /* 0x0000000106067890 */ /* 0x000fe2000fffe03f */
[----:B------:R-:W-:Y:S01]  /*2530*/  VIADD R0, R0, 0xffffffff ;  /* 0xffffffff00007836 */ /* 0x000fe20000000000 */
[----:B------:R-:W-:Y:S02]  /*2540*/  UISETP.NE.AND UP0, UPT, UR7, 0xc, UPT ;  /* 0x0000000c0700788c */ /* 0x000fe4000bf05270 */
[----:B------:R-:W-:Y:S02]  /*2550*/  UISETP.NE.AND UP1, UPT, UR6, 0xc, UPT ;  /* 0x0000000c0600788c */ /* 0x000fe4000bf25270 */
[----:B------:R-:W-:Y:S02]  /*2560*/  USEL UR8, URZ, 0x1, UP0 ;  /* 0x000000013f087887 */ /* 0x000fe40008000000 */
[----:B------:R-:W-:-:S02]  /*2570*/  USEL UR7, UR7, URZ, UP0 ;  /* 0x0000003f07077287 */ /* 0x000fc40008000000 */
[----:B------:R-:W-:Y:S02]  /*2580*/  USEL UR6, UR6, URZ, UP1 ;  /* 0x0000003f06067287 */ /* 0x000fe40008800000 */
[----:B------:R-:W-:Y:S01]  /*2590*/  LOP3.LUT R5, R5, UR8, RZ, 0x3c, !PT ;  /* 0x0000000805057c12 */ /* 0x000fe2000f8e3cff */
[----:B------:R-:W-:Y:S09]  /*25a0*/  @P1 BRA `(.L_x_29) ;  /* 0xfffffff800281947 */ /* 0x000ff2000383ffff */
.L_x_22:
[----:B-12---:R-:W1:Y:S01]  /*25b0*/  LDC R0, c[0x0][0x28c] ;  /* 0x0000a300ff007b82 */ /* 0x006e620000000800 */
[----:B------:R2:W-:Y:S01]  /*25c0*/  SYNCS.ARRIVE.TRANS64.A1T0 RZ, [R142+UR44], RZ ;  /* 0x000000ff8eff79a7 */ /* 0x0005e2000810002c */
[----:B-1----:R-:W-:-:S13]  /*25d0*/  ISETP.GE.AND P1, PT, R0, 0x1, PT ;  /* 0x000000010000780c */ /* 0x002fda0003f26270 */
[----:B--2---:R-:W-:Y:S05]  /*25e0*/  @!P1 BRA `(.L_x_30) ;  /* 0x0000000000349947 */ /* 0x004fea0003800000 */
[----:B------:R-:W-:Y:S05]  /*25f0*/  @!P0 BRA `(.L_x_31) ;  /* 0x0000000000048947 */ /* 0x000fea0003800000 */
[----:B------:R-:W-:Y:S01]  /*2600*/  BPT.TRAP 0x1 ;  /* 0x000000040000795c */ /* 0x000fe20000300000 */
.L_x_31:
[----:B------:R-:W-:Y:S01]  /*2610*/  UIADD3 UR6, UR45, UR38, URZ ;  /* 0x000000262d067290 */ /* 0x000fe2000fffe03f */
[----:B------:R-:W-:-:S03]  /*2620*/  ISETP.GT.U32.AND P0, PT, R16, 0x1, PT ;  /* 0x000000011000780c */ /* 0x000fc60003f04070 */
[----:B------:R-:W-:-:S04]  /*2630*/  UIMAD.WIDE.U32 UR4, UR6, -0x55555555, URZ ;  /* 0xaaaaaaab060478a5 */ /* 0x000fc8000f8e003f */
[----:B------:R-:W-:-:S04]  /*2640*/  USHF.R.U32.HI UR4, URZ, 0x3, UR5 ;  /* 0x000000033f047899 */ /* 0x000fc80008011605 */
[----:B------:R-:W-:-:S04]  /*2650*/  UIMAD UR6, UR4, -0xc, UR6 ;  /* 0xfffffff4040678a4 */ /* 0x000fc8000f8e0206 */
[----:B------:R-:W-:-:S04]  /*2660*/  ULEA UR6, UR6, UR42, 0x3 ;  /* 0x0000002a06067291 */ /* 0x000fc8000f8e183f */
[----:B------:R-:W-:-:S04]  /*2670*/  UIADD3 UR6, UR6, 0x60, URZ ;  /* 0x0000006006067890 */ /* 0x000fc8000fffe03f */
[----:B------:R-:W-:-:S09]  /*2680*/  UPRMT UR6, URZ, 0x654, UR6 ;  /* 0x000006543f067896 */ /* 0x000fd20008000006 */
[----:B------:R-:W-:Y:S01]  /*2690*/  SYNCS.ARRIVE.TRANS64.RED.A1T0 RZ, [UR6], RZ ;  /* 0x000000ffffff79a7 */ /* 0x000fe20008100406 */
[----:B------:R-:W-:Y:S05]  /*26a0*/  @P0 BRA `(.L_x_30) ;  /* 0x0000000000040947 */ /* 0x000fea0003800000 */
[----:B------:R-:W-:Y:S01]  /*26b0*/  BPT.TRAP 0x1 ;  /* 0x000000040000795c */ /* 0x000fe20000300000 */
.L_x_30:
[----:B------:R-:W-:Y:S01]  /*26c0*/  SHF.L.U32 R0, R147, 0x1f, RZ ;  /* 0x0000001f93007819 */ /* 0x000fe200000006ff */
[----:B------:R-:W-:Y:S01]  /*26d0*/  UIADD3 UR38, UR41, UR38, URZ ;  /* 0x0000002629267290 */ /* 0x000fe2000fffe03f */
[----:B------:R-:W1:Y:S01]  /*26e0*/  LDC R9, c[0x0][0x288] ;  /* 0x0000a200ff097b82 */ /* 0x000e620000000800 */
[----:B------:R-:W-:Y:S01]  /*26f0*/  UISETP.GE.U32.AND UP1, UPT, UR41, 0xc, UPT ;  /* 0x0000000c2900788c */ /* 0x000fe2000bf26070 */
[----:B------:R-:W-:Y:S01]  /*2700*/  IMAD.SHL.U32 R10, R140, 0x2, RZ ;  /* 0x000000028c0a7824 */ /* 0x000fe200078e00ff */
[----:B------:R-:W-:Y:S02]  /*2710*/  UISETP.GT.U32.AND UP0, UPT, UR38, 0xb, UPT ;  /* 0x0000000b2600788c */ /* 0x000fe4000bf04070 */
[----:B------:R-:W-:Y:S02]  /*2720*/  UIMAD.WIDE.U32 UR4, UR38, -0x55555555, URZ ;  /* 0xaaaaaaab260478a5 */ /* 0x000fe4000f8e003f */
[----:B------:R-:W-:Y:S01]  /*2730*/  UISETP.LT.U32.AND UP0, UPT, UR41, 0xc, UP0 ;  /* 0x0000000c2900788c */ /* 0x000fe20008701070 */
[----:B------:R-:W2:Y:S01]  /*2740*/  SYNCS.PHASECHK.TRANS64.TRYWAIT P0, [R141+UR43+0x10], R0 ;  /* 0x000010008d0075a7 */ /* 0x000ea2000800016b */
[----:B------:R-:W-:Y:S01]  /*2750*/  USHF.R.U32.HI UR4, URZ, 0x3, UR5 ;  /* 0x000000033f047899 */ /* 0x000fe20008011605 */
[----:B------:R-:W-:Y:S01]  /*2760*/  SHF.R.S32.HI R11, RZ, 0x1f, R10 ;  /* 0x0000001fff0b7819 */ /* 0x000fe2000001140a */
[----:B------:R-:W-:-:S02]  /*2770*/  USEL UR6, URZ, 0x1, !UP0 ;  /* 0x000000013f067887 */ /* 0x000fc4000c000000 */
[----:B------:R-:W-:Y:S02]  /*2780*/  UIMAD UR38, UR4, -0xc, UR38 ;  /* 0xfffffff4042678a4 */ /* 0x000fe4000f8e0226 */
[----:B------:R-:W-:-:S04]  /*2790*/  ULOP3.LUT UR39, UR39, UR6, URZ, 0x3c, !UPT ;  /* 0x0000000627277292 */ /* 0x000fc8000f8e3c3f */
[----:B------:R-:W-:Y:S01]  /*27a0*/  @UP1 ULOP3.LUT UR39, UR39, 0x1, UR4, 0x78, !UPT ;  /* 0x0000000127271892 */ /* 0x000fe2000f8e7804 */
[----:B-12---:R-:W-:Y:S11]  /*27b0*/  @!P0 BRA `(.L_x_32) ;  /* 0x00000090002c8947 */ /* 0x006ff60003800000 */
.L_x_290:
[----:B------:R-:W-:Y:S01]  /*27c0*/  IMAD.SHL.U32 R8, R19, 0x40, RZ ;  /* 0x0000004013087824 */ /* 0x000fe200078e00ff */
[----:B------:R-:W-:Y:S01]  /*27d0*/  ULDC UR6, c[0x0][0x284] ;  /* 0x0000a10000067ab9 */ /* 0x000fe20000000800 */
[----:B------:R-:W-:Y:S01]  /*27e0*/  IMAD R14, R22, 0xe0, RZ ;  /* 0x000000e0160e7824 */ /* 0x000fe200078e02ff */
[----:B------:R-:W-:Y:S01]  /*27f0*/  SHF.R.S32.HI R149, RZ, 0x1f, R2 ;  /* 0x0000001fff957819 */ /* 0x000fe20000011402 */
[----:B------:R-:W-:Y:S01]  /*2800*/  ULDC.64 UR4, c[0x0][0x5d0] ;  /* 0x0001740000047ab9 */ /* 0x000fe20000000a00 */
[----:B------:R-:W-:Y:S01]  /*2810*/  ISETP.GE.AND P0, PT, R8, UR6, PT ;  /* 0x0000000608007c0c */ /* 0x000fe2000bf06270 */
[----:B------:R-:W-:Y:S01]  /*2820*/  IMAD.WIDE.U32 R4, R2, UR4, R10 ;  /* 0x0000000402047c25 */ /* 0x000fe2000f8e000a */
[----:B------:R-:W-:Y:S02]  /*2830*/  SHF.R.S32.HI R15, RZ, 0x1f, R14 ;  /* 0x0000001fff0f7819 */ /* 0x000fe4000001140e */
[C---:B------:R-:W-:Y:S01]  /*2840*/  ISETP.GE.OR P0, PT, R14.reuse, R9, P0 ;  /* 0x000000090e00720c */ /* 0x040fe20000706670 */
[----:B------:R-:W-:Y:S01]  /*2850*/  IMAD R3, R149, UR4, RZ ;  /* 0x0000000495037c24 */ /* 0x000fe2000f8e02ff */
[----:B------:R-:W-:-:S03]  /*2860*/  IADD3 R6, P1, R14, R4, RZ ;  /* 0x000000040e067210 */ /* 0x000fc60007f3e0ff */
[----:B------:R-:W-:-:S05]  /*2870*/  IMAD R3, R2, UR5, R3 ;  /* 0x0000000502037c24 */ /* 0x000fca000f8e0203 */
[----:B------:R-:W-:-:S03]  /*2880*/  IADD3.X R7, R15, R5, R3, P1, !PT ;  /* 0x000000050f077210 */ /* 0x000fc60000ffe403 */
[----:B------:R-:W-:Y:S05]  /*2890*/  @P0 BRA `(.L_x_33) ;  /* 0x0000007000ec0947 */ /* 0x000fea0003800000 */
[----:B------:R-:W2:Y:S01]  /*28a0*/  LDC.64 R4, c[0x0][0x5c8] ;  /* 0x00017200ff047b82 */ /* 0x000ea20000000a00 */
[----:B-----5:R-:W-:Y:S01]  /*28b0*/  FSETP.NEU.AND P0, PT, R137, RZ, PT ;  /* 0x000000ff8900720b */ /* 0x020fe20003f0d000 */
[----:B------:R-:W-:Y:S01]  /*28c0*/  IMAD R3, R140, -0x2, R9 ;  /* 0xfffffffe8c037824 */ /* 0x000fe200078e0209 */
[----:B------:R-:W-:Y:S01]  /*28d0*/  BSSY B0, `(.L_x_33) ;  /* 0x0000737000007945 */ /* 0x000fe20003800000 */
[----:B------:R-:W-:-:S04]  /*28e0*/  IMAD.WIDE R154, R19, 0x40, R138 ;  /* 0x00000040139a7825 */ /* 0x000fc800078e028a */
[----:B-1----:R-:W-:Y:S02]  /*28f0*/  IMAD.IADD R0, R3, 0x1, -R14 ;  /* 0x0000000103007824 */ /* 0x002fe400078e0a0e */
[----:B------:R-:W-:-:S03]  /*2900*/  IMAD.IADD R3, R145, 0x1, -R8 ;  /* 0x0000000191037824 */ /* 0x000fc600078e0a08 */
[----:B------:R-:W-:-:S04]  /*2910*/  ISETP.GT.AND P1, PT, R0, RZ, PT ;  /* 0x000000ff0000720c */ /* 0x000fc80003f24270 */
[----:B------:R-:W-:Y:S01]  /*2920*/  ISETP.GT.AND P2, PT, R3, RZ, P1 ;  /* 0x000000ff0300720c */ /* 0x000fe20000f44270 */
[-C--:B--2---:R-:W-:Y:S02]  /*2930*/  IMAD R8, R155, R4.reuse, RZ ;  /* 0x000000049b087224 */ /* 0x084fe400078e02ff */
[----:B------:R-:W-:-:S04]  /*2940*/  IMAD.WIDE.U32 R6, R154, R4, R6 ;  /* 0x000000049a067225 */ /* 0x000fc800078e0006 */
[----:B------:R-:W-:-:S04]  /*2950*/  IMAD R9, R154, R5, R8 ;  /* 0x000000059a097224 */ /* 0x000fc800078e0208 */
[----:B------:R-:W-:Y:S01]  /*2960*/  IMAD.IADD R9, R7, 0x1, R9 ;  /* 0x0000000107097824 */ /* 0x000fe200078e0209 */
[----:B------:R-:W-:Y:S06]  /*2970*/  @!P0 BRA `(.L_x_34) ;  /* 0x0000004800f88947 */ /* 0x000fec0003800000 */
[----:B------:R-:W1:Y:S01]  /*2980*/  LDC.64 R20, c[0x0][0x5b8] ;  /* 0x00016e00ff147b82 */ /* 0x000e620000000a00 */
[----:B------:R-:W-:-:S07]  /*2990*/  ULDC.64 UR4, c[0x0][0x5c0] ;  /* 0x0001700000047ab9 */ /* 0x000fce0000000a00 */
[----:B------:R-:W2:Y:S08]  /*29a0*/  LDC.64 R158, c[0x0][0x5b0] ;  /* 0x00016c00ff9e7b82 */ /* 0x000eb00000000a00 */
[----:B0-----:R-:W0:Y:S01]  /*29b0*/  LDC.64 R12, c[0x0][0x5a8] ;  /* 0x00016a00ff0c7b82 */ /* 0x001e220000000a00 */
[-C--:B-1----:R-:W-:Y:S02]  /*29c0*/  IMAD R7, R149, R20.reuse, RZ ;  /* 0x0000001495077224 */ /* 0x082fe400078e02ff */
[----:B------:R-:W-:-:S04]  /*29d0*/  IMAD.WIDE.U32 R148, R2, R20, R10 ;  /* 0x0000001402947225 */ /* 0x000fc800078e000a */
[----:B------:R-:W-:Y:S01]  /*29e0*/  IMAD R157, R2, R21, R7 ;  /* 0x00000015029d7224 */ /* 0x000fe200078e0207 */
[----:B------:R-:W-:Y:S01]  /*29f0*/  IADD3 R150, P0, R14, R148, RZ ;  /* 0x000000940e967210 */ /* 0x000fe20007f1e0ff */
[----:B--2---:R-:W-:-:S03]  /*2a00*/  IMAD R7, R155, R158, RZ ;  /* 0x0000009e9b077224 */ /* 0x004fc600078e02ff */
[----:B------:R-:W-:Y:S01]  /*2a10*/  IADD3.X R151, R15, R149, R157, P0, !PT ;  /* 0x000000950f977210 */ /* 0x000fe200007fe49d */
[C---:B------:R-:W-:Y:S02]  /*2a20*/  IMAD R21, R154.reuse, R159, R7 ;  /* 0x0000009f9a157224 */ /* 0x040fe400078e0207 */
[----:B------:R-:W-:-:S04]  /*2a30*/  IMAD.WIDE.U32 R148, R154, R158, R150 ;  /* 0x0000009e9a947225 */ /* 0x000fc800078e0096 */
[----:B------:R-:W-:Y:S01]  /*2a40*/  IMAD.IADD R7, R149, 0x1, R21 ;  /* 0x0000000195077824 */ /* 0x000fe200078e0215 */
[----:B0-----:R-:W-:-:S04]  /*2a50*/  LEA R152, P0, R148, R12, 0x1 ;  /* 0x0000000c94987211 */ /* 0x001fc800078008ff */
[----:B------:R-:W-:-:S05]  /*2a60*/  LEA.HI.X R153, R148, R13, R7, 0x1, P0 ;  /* 0x0000000d94997211 */ /* 0x000fca00000f0c07 */
[----:B------:R-:W2:Y:S01]  /*2a70*/  @P2 LDG.E.LTC128B.U16 R19, desc[UR36][R152.64] ;  /* 0x0000002498132981 */ /* 0x000ea2000c1e1520 */
[----:B------:R-:W-:Y:S01]  /*2a80*/  IMAD.WIDE.U32 R148, R154, R158, R14 ;  /* 0x0000009e9a947225 */ /* 0x000fe200078e000e */
[----:B------:R-:W-:Y:S02]  /*2a90*/  BSSY B1, `(.L_x_35) ;  /* 0x0000014000017945 */ /* 0x000fe40003800000 */
[----:B------:R-:W-:-:S04]  /*2aa0*/  IADD3 R148, P0, R10, R148, RZ ;  /* 0x000000940a947210 */ /* 0x000fc80007f1e0ff */
[----:B------:R-:W-:-:S03]  /*2ab0*/  IADD3.X R149, R11, R21, R149, P0, !PT ;  /* 0x000000150b957210 */ /* 0x000fc600007fe495 */
[----:B------:R-:W-:-:S04]  /*2ac0*/  IMAD.WIDE.U32 R148, R2, R20, R148 ;  /* 0x0000001402947225 */ /* 0x000fc800078e0094 */
[----:B--2---:R-:W-:-:S05]  /*2ad0*/  HADD2.F32 R8, -RZ, R19.H0_H0 ;  /* 0x20000013ff087230 */ /* 0x004fca0000004100 */
[----:B------:R-:W-:Y:S01]  /*2ae0*/  FMUL R7, R8, R137 ;  /* 0x0000008908077220 */ /* 0x000fe20000400000 */
[----:B------:R-:W-:-:S03]  /*2af0*/  LEA R8, P0, R6, UR4, 0x1 ;  /* 0x0000000406087c11 */ /* 0x000fc6000f8008ff */
[----:B------:R-:W-:Y:S01]  /*2b00*/  FFMA R7, R120, R136, R7 ;  /* 0x0000008878077223 */ /* 0x000fe20000000007 */
[----:B------:R-:W-:Y:S02]  /*2b10*/  LEA.HI.X R9, R6, UR5, R9, 0x1, P0 ;  /* 0x0000000506097c11 */ /* 0x000fe400080f0c09 */
[----:B------:R-:W-:Y:S02]  /*2b20*/  ISETP.GT.AND P0, PT, R0, 0x1, PT ;  /* 0x000000010000780c */ /* 0x000fe40003f04270 */
[----:B------:R-:W-:Y:S01]  /*2b30*/  F2FP.F16.F32.PACK_AB R22, RZ, R7 ;  /* 0x00000007ff16723e */ /* 0x000fe200000000ff */
[----:B------:R-:W-:Y:S01]  /*2b40*/  IMAD.IADD R7, R157, 0x1, R149 ;  /* 0x000000019d077824 */ /* 0x000fe200078e0295 */
[----:B------:R-:W-:Y:S02]  /*2b50*/  ISETP.GT.AND P3, PT, R3, RZ, P0 ;  /* 0x000000ff0300720c */ /* 0x000fe40000764270 */
[----:B------:R-:W-:Y:S01]  /*2b60*/  LEA R6, P4, R148, R12, 0x1 ;  /* 0x0000000c94067211 */ /* 0x000fe200078808ff */
[----:B------:R0:W-:Y:S01]  /*2b70*/  @P2 STG.E.U16 desc[UR36][R8.64], R22 ;  /* 0x0000001608002986 */ /* 0x0001e2000c101524 */
[----:B------:R-:W-:-:S02]  /*2b80*/  SHF.L.U64.HI R149, R158, 0x3, R159 ;  /* 0x000000039e957819 */ /* 0x000fc4000001029f */
[----:B------:R-:W-:Y:S01]  /*2b90*/  LEA.HI.X R7, R148, R13, R7, 0x1, P4 ;  /* 0x0000000d94077211 */ /* 0x000fe200020f0c07 */
[----:B------:R-:W-:-:S06]  /*2ba0*/  IMAD.SHL.U32 R148, R158, 0x8, RZ ;  /* 0x000000089e947824 */ /* 0x000fcc00078e00ff */
[----:B------:R-:W-:Y:S05]  /*2bb0*/  @!P3 BRA `(.L_x_36) ;  /* 0x000000000004b947 */ /* 0x000fea0003800000 */
[----:B------:R1:W5:Y:S02]  /*2bc0*/  LDG.E.LTC128B.U16 R19, desc[UR36][R6.64+0x2] ;  /* 0x0000022406137981 */ /* 0x000364000c1e1520 */
.L_x_36:
[----:B------:R-:W-:Y:S05]  /*2bd0*/  BSYNC B1 ;  /* 0x0000000000017941 */ /* 0x000fea0003800000 */
.L_x_35:
[----:B0----5:R-:W-:Y:S01]  /*2be0*/  HADD2.F32 R22, -RZ, R19.H0_H0 ;  /* 0x20000013ff167230 */ /* 0x021fe20000004100 */
[----:B------:R-:W-:Y:S01]  /*2bf0*/  ISETP.GT.AND P1, PT, R3, 0x8, P1 ;  /* 0x000000080300780c */ /* 0x000fe20000f24270 */
[----:B------:R-:W-:-:S04]  /*2c00*/  IMAD.WIDE.U32 R148, R154, R158, R148 ;  /* 0x0000009e9a947225 */ /* 0x000fc800078e0094 */
[----:B------:R-:W-:Y:S01]  /*2c10*/  FMUL R22, R22, R137 ;  /* 0x0000008916167220 */ /* 0x000fe20000400000 */
[----:B------:R-:W-:Y:S01]  /*2c20*/  IMAD.IADD R149, R21, 0x1, R149 ;  /* 0x0000000115957824 */ /* 0x000fe200078e0295 */
[----:B------:R-:W-:Y:S02]  /*2c30*/  IADD3 R21, P2, R150, R148, RZ ;  /* 0x0000009496157210 */ /* 0x000fe40007f5e0ff */
[----:B------:R-:W-:-:S03]  /*2c40*/  FFMA R22, R121, R136, R22 ;  /* 0x0000008879167223 */ /* 0x000fc60000000016 */
[----:B------:R-:W-:Y:S01]  /*2c50*/  IMAD.X R150, R149, 0x1, R151, P2 ;  /* 0x0000000195967824 */ /* 0x000fe200010e0697 */
[C---:B------:R-:W-:Y:S02]  /*2c60*/  LEA R120, P2, R21.reuse, R12, 0x1 ;  /* 0x0000000c15787211 */ /* 0x040fe400078408ff */
[----:B------:R-:W-:Y:S02]  /*2c70*/  F2FP.F16.F32.PACK_AB R22, RZ, R22 ;  /* 0x00000016ff16723e */ /* 0x000fe400000000ff */
[----:B------:R-:W-:-:S03]  /*2c80*/  LEA.HI.X R121, R21, R13, R150, 0x1, P2 ;  /* 0x0000000d15797211 */ /* 0x000fc600010f0c96 */
[----:B------:R0:W-:Y:S04]  /*2c90*/  @P3 STG.E.U16 desc[UR36][R8.64+0x2], R22 ;  /* 0x0000021608003986 */ /* 0x0001e8000c101524 */
[----:B------:R-:W2:Y:S01]  /*2ca0*/  @P1 LDG.E.LTC128B.U16 R19, desc[UR36][R120.64] ;  /* 0x0000002478131981 */ /* 0x000ea2000c1e1520 */
[----:B------:R-:W-:Y:S01]  /*2cb0*/  IADD3 R10, P2, P3, R10, R148, R14 ;  /* 0x000000940a0a7210 */ /* 0x000fe20007b5e00e */
[----:B------:R-:W-:Y:S01]  /*2cc0*/  BSSY B1, `(.L_x_37) ;  /* 0x0000011000017945 */ /* 0x000fe20003800000 */
[----:B------:R-:W-:Y:S02]  /*2cd0*/  SHF.L.U64.HI R5, R4, 0x4, R5 ;  /* 0x0000000404057819 */ /* 0x000fe40000010205 */
[----:B------:R-:W-:Y:S02]  /*2ce0*/  IADD3.X R11, R11, R149, R15, P2, P3 ;  /* 0x000000950b0b7210 */ /* 0x000fe400017e640f */
[----:B------:R-:W-:Y:S01]  /*2cf0*/  ISETP.GT.AND P0, PT, R3, 0x8, P0 ;  /* 0x000000080300780c */ /* 0x000fe20000704270 */
[----:B------:R-:W-:Y:S01]  /*2d00*/  IMAD.WIDE.U32 R20, R2, R20, R10 ;  /* 0x0000001402147225 */ /* 0x000fe200078e000a */
[----:B------:R-:W-:-:S03]  /*2d10*/  LEA R10, P2, R4, R8, 0x4 ;  /* 0x00000008040a7211 */ /* 0x000fc600078420ff */
[----:B------:R-:W-:Y:S01]  /*2d20*/  IMAD.IADD R2, R157, 0x1, R21 ;  /* 0x000000019d027824 */ /* 0x000fe200078e0215 */
[----:B------:R-:W-:Y:S01]  /*2d30*/  LEA R4, P3, R20, R12, 0x1 ;  /* 0x0000000c14047211 */ /* 0x000fe200078608ff */
[----:B------:R-:W-:-:S03]  /*2d40*/  IMAD.X R11, R5, 0x1, R9, P2 ;  /* 0x00000001050b7824 */ /* 0x000fc600010e0609 */
[----:B------:R-:W-:Y:S01]  /*2d50*/  LEA.HI.X R5, R20, R13, R2, 0x1, P3 ;  /* 0x0000000d14057211 */ /* 0x000fe200018f0c02 */
[----:B--2---:R-:W-:-:S05]  /*2d60*/  HADD2.F32 R14, -RZ, R19.H0_H0 ;  /* 0x20000013ff0e7230 */ /* 0x004fca0000004100 */
[----:B------:R-:W-:-:S04]  /*2d70*/  FMUL R15, R14, R137 ;  /* 0x000000890e0f7220 */ /* 0x000fc80000400000 */
[----:B------:R-:W-:-:S05]  /*2d80*/  FFMA R15, R122, R136, R15 ;  /* 0x000000887a0f7223 */ /* 0x000fca000000000f */
[----:B------:R-:W-:-:S05]  /*2d90*/  F2FP.F16.F32.PACK_AB R15, RZ, R15 ;  /* 0x0000000fff0f723e */ /* 0x000fca00000000ff */
[----:B------:R0:W-:Y:S01]  /*2da0*/  @P1 STG.E.U16 desc[UR36][R10.64], R15 ;  /* 0x0000000f0a001986 */ /* 0x0001e2000c101524 */
[----:B------:R-:W-:Y:S05]  /*2db0*/  @!P0 BRA `(.L_x_38) ;  /* 0x0000000000048947 */ /* 0x000fea0003800000 */
[----:B------:R2:W5:Y:S02]  /*2dc0*/  LDG.E.LTC128B.U16 R19, desc[UR36][R4.64+0x2] ;  /* 0x0000022404137981 */ /* 0x000564000c1e1520 */
.L_x_38:
[----:B------:R-:W-:Y:S05]  /*2dd0*/  BSYNC B1 ;  /* 0x0000000000017941 */ /* 0x000fea0003800000 */
.L_x_37:
[----:B-----5:R-:W-:Y:S01]  /*2de0*/  HADD2.F32 R2, -RZ, R19.H0_H0 ;  /* 0x20000013ff027230 */ /* 0x020fe20000004100 */
[----:B------:R-:W-:Y:S01]  /*2df0*/  ISETP.GT.AND P1, PT, R0, 0x8, PT ;  /* 0x000000080000780c */ /* 0x000fe20003f24270 */
[----:B------:R-:W-:Y:S03]  /*2e00*/  BSSY B1, `(.L_x_39) ;  /* 0x0000008000017945 */ /* 0x000fe60003800000 */
[----:B------:R-:W-:Y:S01]  /*2e10*/  FMUL R2, R2, R137 ;  /* 0x0000008902027220 */ /* 0x000fe20000400000 */
[----:B------:R-:W-:-:S03]  /*2e20*/  ISETP.GT.AND P2, PT, R3, RZ, P1 ;  /* 0x000000ff0300720c */ /* 0x000fc60000f44270 */
[----:B------:R-:W-:-:S05]  /*2e30*/  FFMA R2, R123, R136, R2 ;  /* 0x000000887b027223 */ /* 0x000fca0000000002 */
[----:B------:R-:W-:-:S05]  /*2e40*/  F2FP.F16.F32.PACK_AB R2, RZ, R2 ;  /* 0x00000002ff02723e */ /* 0x000fca00000000ff */
[----:B------:R3:W-:Y:S01]  /*2e50*/  @P0 STG.E.U16 desc[UR36][R10.64+0x2], R2 ;  /* 0x000002020a000986 */ /* 0x0007e2000c101524 */
[----:B------:R-:W-:Y:S05]  /*2e60*/  @!P2 BRA `(.L_x_40) ;  /* 0x000000000004a947 */ /* 0x000fea0003800000 */
[----:B------:R4:W5:Y:S02]  /*2e70*/  LDG.E.LTC128B.U16 R19, desc[UR36][R6.64+0x10] ;  /* 0x0000102406137981 */ /* 0x000964000c1e1520 */
.L_x_40:
[----:B------:R-:W-:Y:S05]  /*2e80*/  BSYNC B1 ;  /* 0x0000000000017941 */ /* 0x000fea0003800000 */
.L_x_39:
[----:B---3-5:R-:W-:Y:S01]  /*2e90*/  HADD2.F32 R2, -RZ, R19.H0_H0 ;  /* 0x20000013ff027230 */ /* 0x028fe20000004100 */
        /* <DEDUP_REMOVED lines=9> */
.L_x_42:
[----:B------:R-:W-:Y:S05]  /*2f30*/  BSYNC B1 ;  /* 0x0000000000017941 */ /* 0x000fea0003800000 */
.L_x_41:
[----:B-----5:R-:W-:Y:S01]  /*2f40*/  HADD2.F32 R2, -RZ, R19.H0_H0 ;  /* 0x20000013ff027230 */ /* 0x020fe20000004100 */
[----:B------:R-:W-:Y:S01]  /*2f50*/  ISETP.GT.AND P1, PT, R3, 0x8, P1 ;  /* 0x000000080300780c */ /* 0x000fe20000f24270 */
[----:B------:R-:W-:Y:S03]  /*2f60*/  BSSY B1, `(.L_x_43) ;  /* 0x0000007000017945 */ /* 0x000fe60003800000 */
[----:B------:R-:W-:-:S04]  /*2f70*/  FMUL R2, R2, R137 ;  /* 0x0000008902027220 */ /* 0x000fc80000400000 */
[----:B------:R-:W-:-:S05]  /*2f80*/  FFMA R2, R125, R136, R2 ;  /* 0x000000887d027223 */ /* 0x000fca0000000002 */
[----:B------:R-:W-:-:S05]  /*2f90*/  F2FP.F16.F32.PACK_AB R2, RZ, R2 ;  /* 0x00000002ff02723e */ /* 0x000fca00000000ff */
[----:B------:R0:W-:Y:S01]  /*2fa0*/  @P3 STG.E.U16 desc[UR36][R8.64+0x12], R2 ;  /* 0x0000120208003986 */ /* 0x0001e2000c101524 */
[----:B------:R-:W-:Y:S05]  /*2fb0*/  @!P1 BRA `(.L_x_44) ;  /* 0x0000000000049947 */ /* 0x000fea0003800000 */
[----:B------:R0:W5:Y:S02]  /*2fc0*/  LDG.E.LTC128B.U16 R19, desc[UR36][R4.64+0x10] ;  /* 0x0000102404137981 */ /* 0x000164000c1e1520 */
.L_x_44:
[----:B------:R-:W-:Y:S05]  /*2fd0*/  BSYNC B1 ;  /* 0x0000000000017941 */ /* 0x000fea0003800000 */
.L_x_43:
[----:B0----5:R-:W-:Y:S01]  /*2fe0*/  HADD2.F32 R2, -RZ, R19.H0_H0 ;  /* 0x20000013ff027230 */ /* 0x021fe20000004100 */
[----:B------:R-:W-:Y:S01]  /*2ff0*/  ISETP.GT.AND P0, PT, R3, 0x8, P0 ;  /* 0x000000080300780c */ /* 0x000fe20000704270 */
[----:B------:R-:W-:Y:S03]  /*3000*/  BSSY B1, `(.L_x_45) ;  /* 0x0000007000017945 */ /* 0x000fe60003800000 */
[----:B---3--:R-:W-:-:S04]  /*3010*/  FMUL R13, R2, R137 ;  /* 0x00000089020d7220 */ /* 0x008fc80000400000 */
[----:B------:R-:W-:-:S05]  /*3020*/  FFMA R13, R126, R136, R13 ;  /* 0x000000887e0d7223 */ /* 0x000fca000000000d */
[----:B------:R-:W-:-:S05]  /*3030*/  F2FP.F16.F32.PACK_AB R13, RZ, R13 ;  /* 0x0000000dff0d723e */ /* 0x000fca00000000ff */
[----:B------:R0:W-:Y:S01]  /*3040*/  @P1 STG.E.U16 desc[UR36][R10.64+0x10], R13 ;  /* 0x0000100d0a001986 */ /* 0x0001e2000c101524 */
[----:B------:R-:W-:Y:S05]  /*3050*/  @!P0 BRA `(.L_x_46) ;  /* 0x0000000000048947 */ /* 0x000fea0003800000 */
[----:B------:R3:W5:Y:S02]  /*3060*/  LDG.E.LTC128B.U16 R19, desc[UR36][R4.64+0x12] ;  /* 0x0000122404137981 */ /* 0x000764000c1e1520 */
.L_x_46:
[----:B------:R-:W-:Y:S05]  /*3070*/  BSYNC B1 ;  /* 0x0000000000017941 */ /* 0x000fea0003800000 */
.L_x_45:
        /* <DEDUP_REMOVED lines=10> */
.L_x_48:
[----:B------:R-:W-:Y:S05]  /*3120*/  BSYNC B1 ;  /* 0x0000000000017941 */ /* 0x000fea0003800000 */
.L_x_47:
[----:B0----5:R-:W-:Y:S01]  /*3130*/  HADD2.F32 R2, -RZ, R19.H0_H0 ;  /* 0x20000013ff027230 */ /* 0x021fe20000004100 */
        /* <DEDUP_REMOVED lines=9> */
.L_x_50:
[----:B------:R-:W-:Y:S05]  /*31d0*/  BSYNC B1 ;  /* 0x0000000000017941 */ /* 0x000fea0003800000 */
.L_x_49:
        /* <DEDUP_REMOVED lines=9> */
.L_x_52:
[----:B------:R-:W-:Y:S05]  /*3270*/  BSYNC B1 ;  /* 0x0000000000017941 */ /* 0x000fea0003800000 */
.L_x_51:
[----:B0----5:R-:W-:Y:S01]  /*3280*/  HADD2.F32 R2, -RZ, R19.H0_H0 ;  /* 0x20000013ff027230 */ /* 0x021fe20000004100 */
        /* <DEDUP_REMOVED lines=8> */
.L_x_54:
[----:B------:R-:W-:Y:S05]  /*3310*/  BSYNC B1 ;  /* 0x0000000000017941 */ /* 0x000fea0003800000 */
.L_x_53:
        /* <DEDUP_REMOVED lines=10> */
.L_x_56:
[----:B------:R-:W-:Y:S05]  /*33c0*/  BSYNC B1 ;  /* 0x0000000000017941 */ /* 0x000fea0003800000 */
.L_x_55:
        /* <DEDUP_REMOVED lines=10> */
.L_x_58:
[----:B------:R-:W-:Y:S05]  /*3470*/  BSYNC B1 ;  /* 0x0000000000017941 */ /* 0x000fea0003800000 */
.L_x_57:
        /* <DEDUP_REMOVED lines=9> */
.L_x_60:
[----:B------:R-:W-:Y:S05]  /*3510*/  BSYNC B1 ;  /* 0x0000000000017941 */ /* 0x000fea0003800000 */
.L_x_59:
        /* <DEDUP_REMOVED lines=9> */
.L_x_62:
[----:B------:R-:W-:Y:S05]  /*35b0*/  BSYNC B1 ;  /* 0x0000000000017941 */ /* 0x000fea0003800000 */
.L_x_61:
        /* <DEDUP_REMOVED lines=10> */
.L_x_64:
[----:B------:R-:W-:Y:S05]  /*3660*/  BSYNC B1 ;  /* 0x0000000000017941 */ /* 0x000fea0003800000 */
.L_x_63:
        /* <DEDUP_REMOVED lines=10> */
.L_x_66:
[----:B------:R-:W-:Y:S05]  /*3710*/  BSYNC B1 ;  /* 0x0000000000017941 */ /* 0x000fea0003800000 */
.L_x_65:
        /* <DEDUP_REMOVED lines=9> */
.L_x_68:
[----:B------:R-:W-:Y:S05]  /*37b0*/  BSYNC B1 ;  /* 0x0000000000017941 */ /* 0x000fea0003800000 */
.L_x_67:
        /* <DEDUP_REMOVED lines=9> */
.L_x_70:
[----:B------:R-:W-:Y:S05]  /*3850*/  BSYNC B1 ;  /* 0x0000000000017941 */ /* 0x000fea0003800000 */
.L_x_69:
        /* <DEDUP_REMOVED lines=10> */
.L_x_72:
[----:B------:R-:W-:Y:S05]  /*3900*/  BSYNC B1 ;  /* 0x0000000000017941 */ /* 0x000fea0003800000 */
.L_x_71:
        /* <DEDUP_REMOVED lines=10> */
.L_x_74:
[----:B------:R-:W-:Y:S05]  /*39b0*/  BSYNC B1 ;  /* 0x0000000000017941 */ /* 0x000fea0003800000 */
.L_x_73:
        /* <DEDUP_REMOVED lines=9> */
.L_x_76:
[----:B------:R-:W-:Y:S05]  /*3a50*/  BSYNC B1 ;  /* 0x0000000000017941 */ /* 0x000fea0003800000 */
.L_x_75:
        /* <DEDUP_REMOVED lines=9> */
.L_x_78:
[----:B------:R-:W-:Y:S05]  /*3af0*/  BSYNC B1 ;  /* 0x0000000000017941 */ /* 0x000fea0003800000 */
.L_x_77:
        /* <DEDUP_REMOVED lines=10> */
.L_x_80:
[----:B------:R-:W-:Y:S05]  /*3ba0*/  BSYNC B1 ;  /* 0x0000000000017941 */ /* 0x000fea0003800000 */
.L_x_79:
        /* <DEDUP_REMOVED lines=10> */
.L_x_82:
[----:B------:R-:W-:Y:S05]  /*3c50*/  BSYNC B1 ;  /* 0x0000000000017941 */ /* 0x000fea0003800000 */
.L_x_81:
        /* <DEDUP_REMOVED lines=9> */
.L_x_84:
[----:B------:R-:W-:Y:S05]  /*3cf0*/  BSYNC B1 ;  /* 0x0000000000017941 */ /* 0x000fea0003800000 */
.L_x_83:
        /* <DEDUP_REMOVED lines=9> */
.L_x_86:
[----:B------:R-:W-:Y:S05]  /*3d90*/  BSYNC B1 ;  /* 0x0000000000017941 */ /* 0x000fea0003800000 */
.L_x_85:
        /* <DEDUP_REMOVED lines=10> */
.L_x_88:
[----:B------:R-:W-:Y:S05]  /*3e40*/  BSYNC B1 ;  /* 0x0000000000017941 */ /* 0x000fea0003800000 */
.L_x_87:
        /* <DEDUP_REMOVED lines=10> */
.L_x_90:
[----:B------:R-:W-:Y:S05]  /*3ef0*/  BSYNC B1 ;  /* 0x0000000000017941 */ /* 0x000fea0003800000 */
.L_x_89:
        /* <DEDUP_REMOVED lines=9> */
.L_x_92:
[----:B------:R-:W-:Y:S05]  /*3f90*/  BSYNC B1 ;  /* 0x0000000000017941 */ /* 0x000fea0003800000 */
.L_x_91:
        /* <DEDUP_REMOVED lines=9> */
.L_x_94:
[----:B------:R-:W-:Y:S05]  /*4030*/  BSYNC B1 ;  /* 0x0000000000017941 */ /* 0x000fea0003800000 */
.L_x_93:
        /* <DEDUP_REMOVED lines=10> */
.L_x_96:
[----:B------:R-:W-:Y:S05]  /*40e0*/  BSYNC B1 ;  /* 0x0000000000017941 */ /* 0x000fea0003800000 */
.L_x_95:
        /* <DEDUP_REMOVED lines=10> */
.L_x_98:
[----:B------:R-:W-:Y:S05]  /*4190*/  BSYNC B1 ;  /* 0x0000000000017941 */ /* 0x000fea0003800000 */
.L_x_97:
        /* <DEDUP_REMOVED lines=9> */
.L_x_100:
[----:B------:R-:W-:Y:S05]  /*4230*/  BSYNC B1 ;  /* 0x0000000000017941 */ /* 0x000fea0003800000 */
.L_x_99:
        /* <DEDUP_REMOVED lines=9> */
.L_x_102:
[----:B------:R-:W-:Y:S05]  /*42d0*/  BSYNC B1 ;  /* 0x0000000000017941 */ /* 0x000fea0003800000 */
.L_x_101:
        /* <DEDUP_REMOVED lines=10> */
.L_x_104:
[----:B------:R-:W-:Y:S05]  /*4380*/  BSYNC B1 ;  /* 0x0000000000017941 */ /* 0x000fea0003800000 */
.L_x_103:
        /* <DEDUP_REMOVED lines=10> */
.L_x_106:
[----:B------:R-:W-:Y:S05]  /*4430*/  BSYNC B1 ;  /* 0x0000000000017941 */ /* 0x000fea0003800000 */
.L_x_105:
        /* <DEDUP_REMOVED lines=9> */
.L_x_108:
[----:B------:R-:W-:Y:S05]  /*44d0*/  BSYNC B1 ;  /* 0x0000000000017941 */ /* 0x000fea0003800000 */
.L_x_107:
        /* <DEDUP_REMOVED lines=9> */
.L_x_110:
[----:B------:R-:W-:Y:S05]  /*4570*/  BSYNC B1 ;  /* 0x0000000000017941 */ /* 0x000fea0003800000 */
.L_x_109:
        /* <DEDUP_REMOVED lines=10> */
.L_x_112:
[----:B------:R-:W-:Y:S05]  /*4620*/  BSYNC B1 ;  /* 0x0000000000017941 */ /* 0x000fea0003800000 */
.L_x_111:
        /* <DEDUP_REMOVED lines=10> */
.L_x_114:
[----:B------:R-:W-:Y:S05]  /*46d0*/  BSYNC B1 ;  /* 0x0000000000017941 */ /* 0x000fea0003800000 */
.L_x_113:
        /* <DEDUP_REMOVED lines=9> */
.L_x_116:
[----:B------:R-:W-:Y:S05]  /*4770*/  BSYNC B1 ;  /* 0x0000000000017941 */ /* 0x000fea0003800000 */
.L_x_115:
        /* <DEDUP_REMOVED lines=9> */
.L_x_118:
[----:B------:R-:W-:Y:S05]  /*4810*/  BSYNC B1 ;  /* 0x0000000000017941 */ /* 0x000fea0003800000 */
.L_x_117:
        /* <DEDUP_REMOVED lines=10> */
.L_x_120:
[----:B------:R-:W-:Y:S05]  /*48c0*/  BSYNC B1 ;  /* 0x0000000000017941 */ /* 0x000fea0003800000 */
.L_x_119:
        /* <DEDUP_REMOVED lines=10> */
.L_x_122:
[----:B------:R-:W-:Y:S05]  /*4970*/  BSYNC B1 ;  /* 0x0000000000017941 */ /* 0x000fea0003800000 */
.L_x_121:
        /* <DEDUP_REMOVED lines=9> */
.L_x_124:
[----:B------:R-:W-:Y:S05]  /*4a10*/  BSYNC B1 ;  /* 0x0000000000017941 */ /* 0x000fea0003800000 */
.L_x_123:
        /* <DEDUP_REMOVED lines=9> */
.L_x_126:
[----:B------:R-:W-:Y:S05]  /*4ab0*/  BSYNC B1 ;  /* 0x0000000000017941 */ /* 0x000fea0003800000 */
.L_x_125:
        /* <DEDUP_REMOVED lines=10> */
.L_x_128:
[----:B------:R-:W-:Y:S05]  /*4b60*/  BSYNC B1 ;  /* 0x0000000000017941 */ /* 0x000fea0003800000 */
.L_x_127:
        /* <DEDUP_REMOVED lines=10> */
.L_x_130:
[----:B------:R-:W-:Y:S05]  /*4c10*/  BSYNC B1 ;  /* 0x0000000000017941 */ /* 0x000fea0003800000 */
.L_x_129:
        /* <DEDUP_REMOVED lines=9> */
.L_x_132:
[----:B------:R-:W-:Y:S05]  /*4cb0*/  BSYNC B1 ;  /* 0x0000000000017941 */ /* 0x000fea0003800000 */
.L_x_131:
        /* <DEDUP_REMOVED lines=9> */
.L_x_134:
[----:B------:R-:W-:Y:S05]  /*4d50*/  BSYNC B1 ;  /* 0x0000000000017941 */ /* 0x000fea0003800000 */
.L_x_133:
        /* <DEDUP_REMOVED lines=10> */
.L_x_136:
[----:B------:R-:W-:Y:S05]  /*4e00*/  BSYNC B1 ;  /* 0x0000000000017941 */ /* 0x000fea0003800000 */
.L_x_135:
        /* <DEDUP_REMOVED lines=10> */
.L_x_138:
[----:B------:R-:W-:Y:S05]  /*4eb0*/  BSYNC B1 ;  /* 0x0000000000017941 */ /* 0x000fea0003800000 */
.L_x_137:
        /* <DEDUP_REMOVED lines=9> */
.L_x_140:
[----:B------:R-:W-:Y:S05]  /*4f50*/  BSYNC B1 ;  /* 0x0000000000017941 */ /* 0x000fea0003800000 */
.L_x_139:
        /* <DEDUP_REMOVED lines=9> */
.L_x_142:
[----:B------:R-:W-:Y:S05]  /*4ff0*/  BSYNC B1 ;  /* 0x0000000000017941 */ /* 0x000fea0003800000 */
.L_x_141:
        /* <DEDUP_REMOVED lines=10> */
.L_x_144:
[----:B------:R-:W-:Y:S05]  /*50a0*/  BSYNC B1 ;  /* 0x0000000000017941 */ /* 0x000fea0003800000 */
.L_x_143:
        /* <DEDUP_REMOVED lines=10> */
.L_x_146:
[----:B------:R-:W-:Y:S05]  /*5150*/  BSYNC B1 ;  /* 0x0000000000017941 */ /* 0x000fea0003800000 */
.L_x_145:
        /* <DEDUP_REMOVED lines=9> */
.L_x_148:
[----:B------:R-:W-:Y:S05]  /*51f0*/  BSYNC B1 ;  /* 0x0000000000017941 */ /* 0x000fea0003800000 */
.L_x_147:
        /* <DEDUP_REMOVED lines=9> */
.L_x_150:
[----:B------:R-:W-:Y:S05]  /*5290*/  BSYNC B1 ;  /* 0x0000000000017941 */ /* 0x000fea0003800000 */
.L_x_149:
        /* <DEDUP_REMOVED lines=10> */
.L_x_152:
[----:B------:R-:W-:Y:S05]  /*5340*/  BSYNC B1 ;  /* 0x0000000000017941 */ /* 0x000fea0003800000 */
.L_x_151:
        /* <DEDUP_REMOVED lines=10> */
.L_x_154:
[----:B------:R-:W-:Y:S05]  /*53f0*/  BSYNC B1 ;  /* 0x0000000000017941 */ /* 0x000fea0003800000 */
.L_x_153:
        /* <DEDUP_REMOVED lines=9> */
.L_x_156:
[----:B------:R-:W-:Y:S05]  /*5490*/  BSYNC B1 ;  /* 0x0000000000017941 */ /* 0x000fea0003800000 */
.L_x_155:
        /* <DEDUP_REMOVED lines=9> */
.L_x_158:
[----:B------:R-:W-:Y:S05]  /*5530*/  BSYNC B1 ;  /* 0x0000000000017941 */ /* 0x000fea0003800000 */
.L_x_157:
        /* <DEDUP_REMOVED lines=10> */
.L_x_160:
[----:B------:R-:W-:Y:S05]  /*55e0*/  BSYNC B1 ;  /* 0x0000000000017941 */ /* 0x000fea0003800000 */
.L_x_159:
        /* <DEDUP_REMOVED lines=10> */
.L_x_162:
[----:B------:R-:W-:Y:S05]  /*5690*/  BSYNC B1 ;  /* 0x0000000000017941 */ /* 0x000fea0003800000 */
.L_x_161:
        /* <DEDUP_REMOVED lines=9> */
.L_x_164:
[----:B------:R-:W-:Y:S05]  /*5730*/  BSYNC B1 ;  /* 0x0000000000017941 */ /* 0x000fea0003800000 */
.L_x_163:
        /* <DEDUP_REMOVED lines=9> */
.L_x_166:
[----:B------:R-:W-:Y:S05]  /*57d0*/  BSYNC B1 ;  /* 0x0000000000017941 */ /* 0x000fea0003800000 */
.L_x_165:
        /* <DEDUP_REMOVED lines=10> */
.L_x_168:
[----:B------:R-:W-:Y:S05]  /*5880*/  BSYNC B1 ;  /* 0x0000000000017941 */ /* 0x000fea0003800000 */
.L_x_167:
        /* <DEDUP_REMOVED lines=10> */
.L_x_170:
[----:B------:R-:W-:Y:S05]  /*5930*/  BSYNC B1 ;  /* 0x0000000000017941 */ /* 0x000fea0003800000 */
.L_x_169:
        /* <DEDUP_REMOVED lines=9> */
.L_x_172:
[----:B------:R-:W-:Y:S05]  /*59d0*/  BSYNC B1 ;  /* 0x0000000000017941 */ /* 0x000fea0003800000 */
.L_x_171:
        /* <DEDUP_REMOVED lines=9> */
.L_x_174:
[----:B------:R-:W-:Y:S05]  /*5a70*/  BSYNC B1 ;  /* 0x0000000000017941 */ /* 0x000fea0003800000 */
.L_x_173:
        /* <DEDUP_REMOVED lines=10> */
.L_x_176:
[----:B------:R-:W-:Y:S05]  /*5b20*/  BSYNC B1 ;  /* 0x0000000000017941 */ /* 0x000fea0003800000 */
.L_x_175:
        /* <DEDUP_REMOVED lines=10> */
.L_x_178:
[----:B------:R-:W-:Y:S05]  /*5bd0*/  BSYNC B1 ;  /* 0x0000000000017941 */ /* 0x000fea0003800000 */
.L_x_177:
        /* <DEDUP_REMOVED lines=9> */
.L_x_180:
[----:B------:R-:W-:Y:S05]  /*5c70*/  BSYNC B1 ;  /* 0x0000000000017941 */ /* 0x000fea0003800000 */
.L_x_179:
        /* <DEDUP_REMOVED lines=9> */
.L_x_182:
[----:B------:R-:W-:Y:S05]  /*5d10*/  BSYNC B1 ;  /* 0x0000000000017941 */ /* 0x000fea0003800000 */
.L_x_181:
        /* <DEDUP_REMOVED lines=10> */
.L_x_184:
[----:B------:R-:W-:Y:S05]  /*5dc0*/  BSYNC B1 ;  /* 0x0000000000017941 */ /* 0x000fea0003800000 */
.L_x_183:
        /* <DEDUP_REMOVED lines=10> */
.L_x_186:
[----:B------:R-:W-:Y:S05]  /*5e70*/  BSYNC B1 ;  /* 0x0000000000017941 */ /* 0x000fea0003800000 */
.L_x_185:
        /* <DEDUP_REMOVED lines=9> */
.L_x_188:
[----:B------:R-:W-:Y:S05]  /*5f10*/  BSYNC B1 ;  /* 0x0000000000017941 */ /* 0x000fea0003800000 */
.L_x_187:
        /* <DEDUP_REMOVED lines=9> */
.L_x_190:
[----:B------:R-:W-:Y:S05]  /*5fb0*/  BSYNC B1 ;  /* 0x0000000000017941 */ /* 0x000fea0003800000 */
.L_x_189:
        /* <DEDUP_REMOVED lines=10> */
.L_x_192:
[----:B------:R-:W-:Y:S05]  /*6060*/  BSYNC B1 ;  /* 0x0000000000017941 */ /* 0x000fea0003800000 */
.L_x_191:
        /* <DEDUP_REMOVED lines=10> */
.L_x_194:
[----:B------:R-:W-:Y:S05]  /*6110*/  BSYNC B1 ;  /* 0x0000000000017941 */ /* 0x000fea0003800000 */
.L_x_193:
        /* <DEDUP_REMOVED lines=9> */
.L_x_196:
[----:B------:R-:W-:Y:S05]  /*61b0*/  BSYNC B1 ;  /* 0x0000000000017941 */ /* 0x000fea0003800000 */
.L_x_195:
        /* <DEDUP_REMOVED lines=9> */
.L_x_198:
[----:B------:R-:W-:Y:S05]  /*6250*/  BSYNC B1 ;  /* 0x0000000000017941 */ /* 0x000fea0003800000 */
.L_x_197:
        /* <DEDUP_REMOVED lines=10> */
.L_x_200:
[----:B------:R-:W-:Y:S05]  /*6300*/  BSYNC B1 ;  /* 0x0000000000017941 */ /* 0x000fea0003800000 */
.L_x_199:
        /* <DEDUP_REMOVED lines=10> */
.L_x_202:
[----:B------:R-:W-:Y:S05]  /*63b0*/  BSYNC B1 ;  /* 0x0000000000017941 */ /* 0x000fea0003800000 */
.L_x_201:
        /* <DEDUP_REMOVED lines=9> */
.L_x_204:
[----:B------:R-:W-:Y:S05]  /*6450*/  BSYNC B1 ;  /* 0x0000000000017941 */ /* 0x000fea0003800000 */
.L_x_203:
        /* <DEDUP_REMOVED lines=9> */
.L_x_206:
[----:B------:R-:W-:Y:S05]  /*64f0*/  BSYNC B1 ;  /* 0x0000000000017941 */ /* 0x000fea0003800000 */
.L_x_205:
        /* <DEDUP_REMOVED lines=10> */
.L_x_208:
[----:B------:R-:W-:Y:S05]  /*65a0*/  BSYNC B1 ;  /* 0x0000000000017941 */ /* 0x000fea0003800000 */
.L_x_207:
        /* <DEDUP_REMOVED lines=10> */
.L_x_210:
[----:B------:R-:W-:Y:S05]  /*6650*/  BSYNC B1 ;  /* 0x0000000000017941 */ /* 0x000fea0003800000 */
.L_x_209:
        /* <DEDUP_REMOVED lines=9> */
.L_x_212:
[----:B------:R-:W-:Y:S05]  /*66f0*/  BSYNC B1 ;  /* 0x0000000000017941 */ /* 0x000fea0003800000 */
.L_x_211:
        /* <DEDUP_REMOVED lines=9> */
.L_x_214:
[----:B------:R-:W-:Y:S05]  /*6790*/  BSYNC B1 ;  /* 0x0000000000017941 */ /* 0x000fea0003800000 */
.L_x_213:
        /* <DEDUP_REMOVED lines=10> */
.L_x_216:
[----:B------:R-:W-:Y:S05]  /*6840*/  BSYNC B1 ;  /* 0x0000000000017941 */ /* 0x000fea0003800000 */
.L_x_215:
        /* <DEDUP_REMOVED lines=10> */
.L_x_218:
[----:B------:R-:W-:Y:S05]  /*68f0*/  BSYNC B1 ;  /* 0x0000000000017941 */ /* 0x000fea0003800000 */
.L_x_217:
        /* <DEDUP_REMOVED lines=9> */
.L_x_220:
[----:B------:R-:W-:Y:S05]  /*6990*/  BSYNC B1 ;  /* 0x0000000000017941 */ /* 0x000fea0003800000 */
.L_x_219:
        /* <DEDUP_REMOVED lines=9> */
.L_x_222:
[----:B------:R-:W-:Y:S05]  /*6a30*/  BSYNC B1 ;  /* 0x0000000000017941 */ /* 0x000fea0003800000 */
.L_x_221:
        /* <DEDUP_REMOVED lines=10> */
.L_x_224:
[----:B------:R-:W-:Y:S05]  /*6ae0*/  BSYNC B1 ;  /* 0x0000000000017941 */ /* 0x000fea0003800000 */
.L_x_223:
        /* <DEDUP_REMOVED lines=10> */
.L_x_226:
[----:B------:R-:W-:Y:S05]  /*6b90*/  BSYNC B1 ;  /* 0x0000000000017941 */ /* 0x000fea0003800000 */
.L_x_225:
        /* <DEDUP_REMOVED lines=9> */
.L_x_228:
[----:B------:R-:W-:Y:S05]  /*6c30*/  BSYNC B1 ;  /* 0x0000000000017941 */ /* 0x000fea0003800000 */
.L_x_227:
        /* <DEDUP_REMOVED lines=9> */
.L_x_230:
[----:B------:R-:W-:Y:S05]  /*6cd0*/  BSYNC B1 ;  /* 0x0000000000017941 */ /* 0x000fea0003800000 */
.L_x_229:
        /* <DEDUP_REMOVED lines=10> */
.L_x_232:
[----:B------:R-:W-:Y:S05]  /*6d80*/  BSYNC B1 ;  /* 0x0000000000017941 */ /* 0x000fea0003800000 */
.L_x_231:
        /* <DEDUP_REMOVED lines=10> */
.L_x_234:
[----:B------:R-:W-:Y:S05]  /*6e30*/  BSYNC B1 ;  /* 0x0000000000017941 */ /* 0x000fea0003800000 */
.L_x_233:
        /* <DEDUP_REMOVED lines=9> */
.L_x_236:
[----:B------:R-:W-:Y:S05]  /*6ed0*/  BSYNC B1 ;  /* 0x0000000000017941 */ /* 0x000fea0003800000 */
.L_x_235:
        /* <DEDUP_REMOVED lines=9> */
.L_x_238:
[----:B------:R-:W-:Y:S05]  /*6f70*/  BSYNC B1 ;  /* 0x0000000000017941 */ /* 0x000fea0003800000 */
.L_x_237:
        /* <DEDUP_REMOVED lines=10> */
.L_x_240:
[----:B------:R-:W-:Y:S05]  /*7020*/  BSYNC B1 ;  /* 0x0000000000017941 */ /* 0x000fea0003800000 */
.L_x_239:
        /* <DEDUP_REMOVED lines=10> */
.L_x_242:
[----:B------:R-:W-:Y:S05]  /*70d0*/  BSYNC B1 ;  /* 0x0000000000017941 */ /* 0x000fea0003800000 */
.L_x_241:
        /* <DEDUP_REMOVED lines=9> */
.L_x_244:
[----:B------:R-:W-:Y:S05]  /*7170*/  BSYNC B1 ;  /* 0x0000000000017941 */ /* 0x000fea0003800000 */
.L_x_243:
        /* <DEDUP_REMOVED lines=9> */
.L_x_246:
[----:B------:R-:W-:Y:S05]  /*7210*/  BSYNC B1 ;  /* 0x0000000000017941 */ /* 0x000fea0003800000 */
.L_x_245:
        /* <DEDUP_REMOVED lines=10> */
.L_x_248:
[----:B------:R-:W-:Y:S05]  /*72c0*/  BSYNC B1 ;  /* 0x0000000000017941 */ /* 0x000fea0003800000 */
.L_x_247:
        /* <DEDUP_REMOVED lines=10> */
.L_x_250:
[----:B------:R-:W-:Y:S05]  /*7370*/  BSYNC B1 ;  /* 0x0000000000017941 */ /* 0x000fea0003800000 */
.L_x_249:
        /* <DEDUP_REMOVED lines=9> */
.L_x_252:
[----:B------:R-:W-:Y:S05]  /*7410*/  BSYNC B1 ;  /* 0x0000000000017941 */ /* 0x000fea0003800000 */
.L_x_251:
[----:B0----5:R-:W-:Y:S01]  /*7420*/  HADD2.F32 R0, -RZ, R19.H0_H0 ;  /* 0x20000013ff007230 */ /* 0x021fe20000004100 */
[----:B------:R-:W-:Y:S01]  /*7430*/  ISETP.GT.AND P0, PT, R3, 0x8, P0 ;  /* 0x000000080300780c */ /* 0x000fe20000704270 */
[----:B-1--4-:R-:W-:Y:S01]  /*7440*/  @P1 IMAD.MOV.U32 R6, RZ, RZ, R10 ;  /* 0x000000ffff061224 */ /* 0x012fe200078e000a */
[----:B------:R-:W-:Y:S02]  /*7450*/  BSSY B1, `(.L_x_253) ;  /* 0x0000009000017945 */ /* 0x000fe40003800000 */
[----:B------:R-:W-:-:S04]  /*7460*/  FMUL R7, R0, R137 ;  /* 0x0000008900077220 */ /* 0x000fc80000400000 */
[----:B------:R-:W-:-:S05]  /*7470*/  FFMA R7, R38, R136, R7 ;  /* 0x0000008826077223 */ /* 0x000fca0000000007 */
[----:B------:R-:W-:-:S04]  /*7480*/  F2FP.F16.F32.PACK_AB R7, RZ, R7 ;  /* 0x00000007ff07723e */ /* 0x000fc800000000ff */
[----:B------:R-:W-:Y:S01]  /*7490*/  PRMT R0, R7, 0x7610, R0 ;  /* 0x0000761007007816 */ /* 0x000fe20000000000 */
[----:B------:R-:W-:-:S05]  /*74a0*/  @P1 IMAD.MOV.U32 R7, RZ, RZ, R11 ;  /* 0x000000ffff071224 */ /* 0x000fca00078e000b */
[----:B------:R0:W-:Y:S01]  /*74b0*/  @P1 STG.E.U16 desc[UR36][R6.64+0x1b0], R0 ;  /* 0x0001b00006001986 */ /* 0x0001e2000c101524 */
[----:B------:R-:W-:Y:S05]  /*74c0*/  @!P0 BRA `(.L_x_254) ;  /* 0x0000000000048947 */ /* 0x000fea0003800000 */
[----:B------:R1:W5:Y:S02]  /*74d0*/  LDG.E.LTC128B.U16 R19, desc[UR36][R4.64+0x1b2] ;  /* 0x0001b22404137981 */ /* 0x000364000c1e1520 */
.L_x_254:
[----:B------:R-:W-:Y:S05]  /*74e0*/  BSYNC B1 ;  /* 0x0000000000017941 */ /* 0x000fea0003800000 */
.L_x_253:
[----:B------:R-:W-:Y:S05]  /*74f0*/  @!P0 BRA `(.L_x_255) ;  /* 0x0000002400d08947 */ /* 0x000fea0003800000 */
[----:B0----5:R-:W-:-:S05]  /*7500*/  HADD2.F32 R0, -RZ, R19.H0_H0 ;  /* 0x20000013ff007230 */ /* 0x021fca0000004100 */
[----:B------:R-:W-:-:S04]  /*7510*/  FMUL R0, R0, R137 ;  /* 0x0000008900007220 */ /* 0x000fc80000400000 */
[----:B------:R-:W-:-:S05]  /*7520*/  FFMA R0, R39, R136, R0 ;  /* 0x0000008827007223 */ /* 0x000fca0000000000 */
[----:B------:R-:W-:-:S05]  /*7530*/  F2FP.F16.F32.PACK_AB R0, RZ, R0 ;  /* 0x00000000ff00723e */ /* 0x000fca00000000ff */
[----:B------:R4:W-:Y:S01]  /*7540*/  STG.E.U16 desc[UR36][R10.64+0x1b2], R0 ;  /* 0x0001b2000a007986 */ /* 0x0009e2000c101524 */
[----:B------:R-:W-:Y:S05]  /*7550*/  BRA `(.L_x_255) ;  /* 0x0000002400b87947 */ /* 0x000fea0003800000 */
.L_x_34:
[----:B------:R-:W-:Y:S01]  /*7560*/  ULDC.64 UR4, c[0x0][0x5c0] ;  /* 0x0001700000047ab9 */ /* 0x000fe20000000a00 */
[----:B------:R-:W-:Y:S01]  /*7570*/  ISETP.GT.AND P3, PT, R0, 0x1, PT ;  /* 0x000000010000780c */ /* 0x000fe20003f64270 */
[-C--:B------:R-:W-:Y:S01]  /*7580*/  FMUL R120, R120, R136.reuse ;  /* 0x0000008878787220 */ /* 0x080fe20000400000 */
[----:B------:R-:W-:Y:S01]  /*7590*/  LEA R8, P0, R6, UR4, 0x1 ;  /* 0x0000000406087c11 */ /* 0x000fe2000f8008ff */
[-C--:B------:R-:W-:Y:S01]  /*75a0*/  FMUL R121, R121, R136.reuse ;  /* 0x0000008879797220 */ /* 0x080fe20000400000 */
[----:B------:R-:W-:Y:S01]  /*75b0*/  SHF.L.U64.HI R5, R4, 0x4, R5 ;  /* 0x0000000404057819 */ /* 0x000fe20000010205 */
[-C--:B------:R-:W-:Y:S01]  /*75c0*/  FMUL R122, R122, R136.reuse ;  /* 0x000000887a7a7220 */ /* 0x080fe20000400000 */
[----:B------:R-:W-:Y:S01]  /*75d0*/  LEA.HI.X R9, R6, UR5, R9, 0x1, P0 ;  /* 0x0000000506097c11 */ /* 0x000fe200080f0c09 */
[-C--:B------:R-:W-:Y:S01]  /*75e0*/  FMUL R123, R123, R136.reuse ;  /* 0x000000887b7b7220 */ /* 0x080fe20000400000 */
[----:B------:R-:W-:Y:S01]  /*75f0*/  ISETP.GT.AND P0, PT, R3, RZ, P3 ;  /* 0x000000ff0300720c */ /* 0x000fe20001f04270 */
[----:B------:R-:W-:Y:S01]  /*7600*/  FMUL R124, R124, R136 ;  /* 0x000000887c7c7220 */ /* 0x000fe20000400000 */
[----:B------:R-:W-:Y:S01]  /*7610*/  F2FP.F16.F32.PACK_AB R120, RZ, R120 ;  /* 0x00000078ff78723e */ /* 0x000fe200000000ff */
[-C--:B------:R-:W-:Y:S01]  /*7620*/  FMUL R125, R125, R136.reuse ;  /* 0x000000887d7d7220 */ /* 0x080fe20000400000 */
[----:B------:R-:W-:Y:S01]  /*7630*/  F2FP.F16.F32.PACK_AB R121, RZ, R121 ;  /* 0x00000079ff79723e */ /* 0x000fe200000000ff */
[----:B------:R-:W-:Y:S01]  /*7640*/  FMUL R126, R126, R136 ;  /* 0x000000887e7e7220 */ /* 0x000fe20000400000 */
[----:B------:R-:W-:Y:S01]  /*7650*/  LEA R4, P4, R4, R8, 0x4 ;  /* 0x0000000804047211 */ /* 0x000fe200078820ff */
[----:B------:R-:W-:Y:S01]  /*7660*/  @P2 STG.E.U16 desc[UR36][R8.64], R120 ;  /* 0x0000007808002986 */ /* 0x000fe2000c101524 */
[----:B------:R-:W-:Y:S01]  /*7670*/  ISETP.GT.AND P2, PT, R0, 0x8, PT ;  /* 0x000000080000780c */ /* 0x000fe20003f44270 */
[----:B------:R-:W-:Y:S01]  /*7680*/  FMUL R127, R127, R136 ;  /* 0x000000887f7f7220 */ /* 0x000fe20000400000 */
[----:B------:R-:W-:Y:S01]  /*7690*/  ISETP.GT.AND P1, PT, R3, 0x8, P1 ;  /* 0x000000080300780c */ /* 0x000fe20000f24270 */
[--C-:B------:R-:W-:Y:S01]  /*76a0*/  IMAD.X R5, R5, 0x1, R9.reuse, P4 ;  /* 0x0000000105057824 */ /* 0x100fe200020e0609 */
[C---:B------:R-:W-:Y:S01]  /*76b0*/  ISETP.GT.AND P5, PT, R3.reuse, RZ, P2 ;  /* 0x000000ff0300720c */ /* 0x040fe200017a4270 */
[--C-:B------:R-:W-:Y:S01]  /*76c0*/  @P0 IMAD.MOV.U32 R6, RZ, RZ, R8.reuse ;  /* 0x000000ffff060224 */ /* 0x100fe200078e0008 */
[----:B------:R-:W-:Y:S01]  /*76d0*/  ISETP.GT.AND P3, PT, R3, 0x8, P3 ;  /* 0x000000080300780c */ /* 0x000fe20001f64270 */
[--C-:B------:R-:W-:Y:S01]  /*76e0*/  @P0 IMAD.MOV.U32 R7, RZ, RZ, R9.reuse ;  /* 0x000000ffff070224 */ /* 0x100fe200078e0009 */
[----:B------:R-:W-:Y:S01]  /*76f0*/  F2FP.F16.F32.PACK_AB R122, RZ, R122 ;  /* 0x0000007aff7a723e */ /* 0x000fe200000000ff */
[-C--:B------:R-:W-:Y:S01]  /*7700*/  FMUL R128, R128, R136.reuse ;  /* 0x0000008880807220 */ /* 0x080fe20000400000 */
[----:B------:R-:W-:Y:S01]  /*7710*/  F2FP.F16.F32.PACK_AB R123, RZ, R123 ;  /* 0x0000007bff7b723e */ /* 0x000fe200000000ff */
[-C--:B------:R-:W-:Y:S01]  /*7720*/  FMUL R129, R129, R136.reuse ;  /* 0x0000008881817220 */ /* 0x080fe20000400000 */
[----:B------:R1:W-:Y:S01]  /*7730*/  @P0 STG.E.U16 desc[UR36][R6.64+0x2], R121 ;  /* 0x0000027906000986 */ /* 0x0003e2000c101524 */
[----:B------:R-:W-:Y:S01]  /*7740*/  ISETP.GT.AND P0, PT, R0, 0x9, PT ;  /* 0x000000090000780c */ /* 0x000fe20003f04270 */
[----:B------:R-:W-:Y:S01]  /*7750*/  FMUL R130, R130, R136 ;  /* 0x0000008882827220 */ /* 0x000fe20000400000 */
[----:B------:R-:W-:Y:S01]  /*7760*/  F2FP.F16.F32.PACK_AB R124, RZ, R124 ;  /* 0x0000007cff7c723e */ /* 0x000fe200000000ff */
[----:B------:R-:W-:Y:S01]  /*7770*/  @P1 STG.E.U16 desc[UR36][R4.64], R122 ;  /* 0x0000007a04001986 */ /* 0x000fe2000c101524 */
[----:B------:R-:W-:Y:S01]  /*7780*/  ISETP.GT.AND P4, PT, R3, RZ, P0 ;  /* 0x000000ff0300720c */ /* 0x000fe20000784270 */
[-C--:B------:R-:W-:Y:S01]  /*7790*/  FMUL R131, R131, R136.reuse ;  /* 0x0000008883837220 */ /* 0x080fe20000400000 */
[----:B------:R-:W-:Y:S01]  /*77a0*/  ISETP.GT.AND P1, PT, R0, 0x10, PT ;  /* 0x000000100000780c */ /* 0x000fe20003f24270 */
[----:B------:R-:W-:Y:S01]  /*77b0*/  @P3 STG.E.U16 desc[UR36][R4.64+0x2], R123 ;  /* 0x0000027b04003986 */ /* 0x000fe2000c101524 */
[----:B------:R-:W-:Y:S01]  /*77c0*/  F2FP.F16.F32.PACK_AB R125, RZ, R125 ;  /* 0x0000007dff7d723e */ /* 0x000fe200000000ff */
[-C--:B------:R-:W-:Y:S01]  /*77d0*/  FMUL R132, R132, R136.reuse ;  /* 0x0000008884847220 */ /* 0x080fe20000400000 */
[C---:B------:R-:W-:Y:S01]  /*77e0*/  ISETP.GT.AND P2, PT, R3.reuse, 0x8, P2 ;  /* 0x000000080300780c */ /* 0x040fe20001744270 */
[--C-:B-1----:R-:W-:Y:S01]  /*77f0*/  @P5 IMAD.MOV.U32 R6, RZ, RZ, R8.reuse ;  /* 0x000000ffff065224 */ /* 0x102fe200078e0008 */
[----:B------:R-:W-:Y:S01]  /*7800*/  ISETP.GT.AND P3, PT, R3, 0x8, P0 ;  /* 0x000000080300780c */ /* 0x000fe20000764270 */
[--C-:B------:R-:W-:Y:S01]  /*7810*/  @P5 IMAD.MOV.U32 R7, RZ, RZ, R9.reuse ;  /* 0x000000ffff075224 */ /* 0x100fe200078e0009 */
[----:B------:R-:W-:Y:S01]  /*7820*/  ISETP.GT.AND P0, PT, R0, 0x11, PT ;  /* 0x000000110000780c */ /* 0x000fe20003f04270 */
[----:B------:R-:W-:Y:S01]  /*7830*/  FMUL R133, R133, R136 ;  /* 0x0000008885857220 */ /* 0x000fe20000400000 */
[----:B------:R-:W-:Y:S01]  /*7840*/  F2FP.F16.F32.PACK_AB R126, RZ, R126 ;  /* 0x0000007eff7e723e */ /* 0x000fe200000000ff */
[-C--:B------:R-:W-:Y:S01]  /*7850*/  FMUL R134, R134, R136.reuse ;  /* 0x0000008886867220 */ /* 0x080fe20000400000 */
[----:B------:R1:W-:Y:S01]  /*7860*/  @P5 STG.E.U16 desc[UR36][R6.64+0x10], R124 ;  /* 0x0000107c06005986 */ /* 0x0003e2000c101524 */
[----:B------:R-:W-:Y:S01]  /*7870*/  ISETP.GT.AND P5, PT, R3, RZ, P1 ;  /* 0x000000ff0300720c */ /* 0x000fe20000fa4270 */
[-C--:B------:R-:W-:Y:S01]  /*7880*/  FMUL R135, R135, R136.reuse ;  /* 0x0000008887877220 */ /* 0x080fe20000400000 */
[----:B------:R-:W-:Y:S01]  /*7890*/  F2FP.F16.F32.PACK_AB R127, RZ, R127 ;  /* 0x0000007fff7f723e */ /* 0x000fe200000000ff */
[----:B------:R-:W-:Y:S01]  /*78a0*/  FMUL R104, R104, R136 ;  /* 0x0000008868687220 */ /* 0x000fe20000400000 */
[----:B------:R-:W-:Y:S01]  /*78b0*/  F2FP.F16.F32.PACK_AB R128, RZ, R128 ;  /* 0x00000080ff80723e */ /* 0x000fe200000000ff */
[-C--:B------:R-:W-:Y:S01]  /*78c0*/  FMUL R105, R105, R136.reuse ;  /* 0x0000008869697220 */ /* 0x080fe20000400000 */
[----:B------:R-:W-:Y:S01]  /*78d0*/  F2FP.F16.F32.PACK_AB R129, RZ, R129 ;  /* 0x00000081ff81723e */ /* 0x000fe200000000ff */
[-C--:B------:R-:W-:Y:S01]  /*78e0*/  FMUL R106, R106, R136.reuse ;  /* 0x000000886a6a7220 */ /* 0x080fe20000400000 */
[----:B------:R-:W-:Y:S01]  /*78f0*/  ISETP.GT.AND P1, PT, R3, 0x8, P1 ;  /* 0x000000080300780c */ /* 0x000fe20000f24270 */
[----:B------:R-:W-:Y:S01]  /*7900*/  FMUL R107, R107, R136 ;  /* 0x000000886b6b7220 */ /* 0x000fe20000400000 */
[----:B------:R-:W-:Y:S01]  /*7910*/  F2FP.F16.F32.PACK_AB R130, RZ, R130 ;  /* 0x00000082ff82723e */ /* 0x000fe200000000ff */
[--C-:B-1----:R-:W-:Y:S01]  /*7920*/  @P4 IMAD.MOV.U32 R6, RZ, RZ, R8.reuse ;  /* 0x000000ffff064224 */ /* 0x102fe200078e0008 */
[----:B------:R-:W-:Y:S01]  /*7930*/  F2FP.F16.F32.PACK_AB R131, RZ, R131 ;  /* 0x00000083ff83723e */ /* 0x000fe200000000ff */
[--C-:B------:R-:W-:Y:S01]  /*7940*/  @P4 IMAD.MOV.U32 R7, RZ, RZ, R9.reuse ;  /* 0x000000ffff074224 */ /* 0x100fe200078e0009 */
[----:B------:R-:W-:Y:S01]  /*7950*/  F2FP.F16.F32.PACK_AB R132, RZ, R132 ;  /* 0x00000084ff84723e */ /* 0x000fe200000000ff */
[-C--:B------:R-:W-:Y:S01]  /*7960*/  FMUL R108, R108, R136.reuse ;  /* 0x000000886c6c7220 */ /* 0x080fe20000400000 */
[----:B------:R-:W-:Y:S01]  /*7970*/  F2FP.F16.F32.PACK_AB R133, RZ, R133 ;  /* 0x00000085ff85723e */ /* 0x000fe200000000ff */
[-C--:B------:R-:W-:Y:S01]  /*7980*/  FMUL R109, R109, R136.reuse ;  /* 0x000000886d6d7220 */ /* 0x080fe20000400000 */
[----:B------:R1:W-:Y:S01]  /*7990*/  @P4 STG.E.U16 desc[UR36][R6.64+0x12], R125 ;  /* 0x0000127d06004986 */ /* 0x0003e2000c101524 */
[----:B------:R-:W-:Y:S01]  /*79a0*/  ISETP.GT.AND P4, PT, R3, RZ, P0 ;  /* 0x000000ff0300720c */ /* 0x000fe20000784270 */
[----:B------:R-:W-:Y:S01]  /*79b0*/  FMUL R110, R110, R136 ;  /* 0x000000886e6e7220 */ /* 0x000fe20000400000 */
[----:B------:R-:W-:Y:S01]  /*79c0*/  F2FP.F16.F32.PACK_AB R134, RZ, R134 ;  /* 0x00000086ff86723e */ /* 0x000fe200000000ff */
[----:B------:R-:W-:Y:S01]  /*79d0*/  @P2 STG.E.U16 desc[UR36][R4.64+0x10], R126 ;  /* 0x0000107e04002986 */ /* 0x000fe2000c101524 */
[----:B------:R-:W-:Y:S01]  /*79e0*/  ISETP.GT.AND P2, PT, R0, 0x18, PT ;  /* 0x000000180000780c */ /* 0x000fe20003f44270 */
[-C--:B------:R-:W-:Y:S01]  /*79f0*/  FMUL R111, R111, R136.reuse ;  /* 0x000000886f6f7220 */ /* 0x080fe20000400000 */
[----:B------:R-:W-:Y:S01]  /*7a00*/  F2FP.F16.F32.PACK_AB R135, RZ, R135 ;  /* 0x00000087ff87723e */ /* 0x000fe200000000ff */
[----:B------:R-:W-:Y:S01]  /*7a10*/  @P3 STG.E.U16 desc[UR36][R4.64+0x12], R127 ;  /* 0x0000127f04003986 */ /* 0x000fe2000c101524 */
[----:B------:R-:W-:Y:S01]  /*7a20*/  ISETP.GT.AND P3, PT, R3, 0x8, P0 ;  /* 0x000000080300780c */ /* 0x000fe20000764270 */
[----:B------:R-:W-:Y:S01]  /*7a30*/  FMUL R112, R112, R136 ;  /* 0x0000008870707220 */ /* 0x000fe20000400000 */
[----:B------:R-:W-:Y:S01]  /*7a40*/  ISETP.GT.AND P0, PT, R0, 0x19, PT ;  /* 0x000000190000780c */ /* 0x000fe20003f04270 */
[--C-:B-1----:R-:W-:Y:S01]  /*7a50*/  @P5 IMAD.MOV.U32 R6, RZ, RZ, R8.reuse ;  /* 0x000000ffff065224 */ /* 0x102fe200078e0008 */
[----:B------:R-:W-:Y:S01]  /*7a60*/  F2FP.F16.F32.PACK_AB R104, RZ, R104 ;  /* 0x00000068ff68723e */ /* 0x000fe200000000ff */
[--C-:B------:R-:W-:Y:S01]  /*7a70*/  @P5 IMAD.MOV.U32 R7, RZ, RZ, R9.reuse ;  /* 0x000000ffff075224 */ /* 0x100fe200078e0009 */
[----:B------:R-:W-:Y:S01]  /*7a80*/  F2FP.F16.F32.PACK_AB R105, RZ, R105 ;  /* 0x00000069ff69723e */ /* 0x000fe200000000ff */
        /* <DEDUP_REMOVED lines=11> */
[----:B------:R-:W-:Y:S01]  /*7b40*/  FMUL R118, R118, R136 ;  /* 0x0000008876767220 */ /* 0x000fe20000400000 */
[----:B------:R-:W-:Y:S01]  /*7b50*/  F2FP.F16.F32.PACK_AB R110, RZ, R110 ;  /* 0x0000006eff6e723e */ /* 0x000fe200000000ff */
[----:B------:R-:W-:Y:S01]  /*7b60*/  FMUL R119, R119, R136 ;  /* 0x0000008877777220 */ /* 0x000fe20000400000 */
[----:B------:R-:W-:Y:S01]  /*7b70*/  F2FP.F16.F32.PACK_AB R111, RZ, R111 ;  /* 0x0000006fff6f723e */ /* 0x000fe200000000ff */
        /* <DEDUP_REMOVED lines=8> */
[C---:B------:R-:W-:Y:S01]  /*7c00*/  ISETP.GT.AND P4, PT, R3.reuse, RZ, P0 ;  /* 0x000000ff0300720c */ /* 0x040fe20000784270 */
[-C--:B------:R-:W-:Y:S01]  /*7c10*/  FMUL R90, R90, R136.reuse ;  /* 0x000000885a5a7220 */ /* 0x080fe20000400000 */
[----:B------:R-:W-:Y:S01]  /*7c20*/  F2FP.F16.F32.PACK_AB R115, RZ, R115 ;  /* 0x00000073ff73723e */ /* 0x000fe200000000ff */
[----:B------:R-:W-:Y:S01]  /*7c30*/  @P1 STG.E.U16 desc[UR36][R4.64+0x20], R130 ;  /* 0x0000208204001986 */ /* 0x000fe2000c101524 */
[----:B------:R-:W-:Y:S01]  /*7c40*/  ISETP.GT.AND P1, PT, R3, 0x8, P2 ;  /* 0x000000080300780c */ /* 0x000fe20001724270 */
[-C--:B------:R-:W-:Y:S01]  /*7c50*/  FMUL R91, R91, R136.reuse ;  /* 0x000000885b5b7220 */ /* 0x080fe20000400000 */
[----:B------:R-:W-:Y:S01]  /*7c60*/  ISETP.GT.AND P2, PT, R0, 0x20, PT ;  /* 0x000000200000780c */ /* 0x000fe20003f44270 */
        /* <DEDUP_REMOVED lines=232> */
[----:B-1----:R-:W-:Y:S01]  /*8af0*/  @P5 IMAD.MOV.U32 R6, RZ, RZ, R8 ;  /* 0x000000ffff065224 */ /* 0x002fe200078e0008 */
[----:B------:R-:W-:Y:S01]  /*8b00*/  F2FP.F16.F32.PACK_AB R28, RZ, R28 ;  /* 0x0000001cff1c723e */ /* 0x000fe200000000ff */
[----:B------:R-:W-:Y:S01]  /*8b10*/  @P5 IMAD.MOV.U32 R7, RZ, RZ, R9 ;  /* 0x000000ffff075224 */ /* 0x000fe200078e0009 */
[----:B------:R-:W-:Y:S01]  /*8b20*/  F2FP.F16.F32.PACK_AB R29, RZ, R29 ;  /* 0x0000001dff1d723e */ /* 0x000fe200000000ff */
[----:B------:R-:W-:Y:S01]  /*8b30*/  FMUL R37, R37, R136 ;  /* 0x0000008825257220 */ /* 0x000fe20000400000 */
[----:B------:R-:W-:Y:S01]  /*8b40*/  F2FP.F16.F32.PACK_AB R30, RZ, R30 ;  /* 0x0000001eff1e723e */ /* 0x000fe200000000ff */
[-C--:B------:R-:W-:Y:S01]  /*8b50*/  FMUL R38, R38, R136.reuse ;  /* 0x0000008826267220 */ /* 0x080fe20000400000 */
[----:B------:R1:W-:Y:S01]  /*8b60*/  @P5 STG.E.U16 desc[UR36][R6.64+0x90], R92 ;  /* 0x0000905c06005986 */ /* 0x0003e2000c101524 */
[----:B------:R-:W-:Y:S01]  /*8b70*/  ISETP.GT.AND P5, PT, R3, RZ, P2 ;  /* 0x000000ff0300720c */ /* 0x000fe200017a4270 */
[----:B------:R-:W-:Y:S01]  /*8b80*/  FMUL R39, R39, R136 ;  /* 0x0000008827277220 */ /* 0x000fe20000400000 */
[----:B------:R-:W-:-:S02]  /*8b90*/  F2FP.F16.F32.PACK_AB R31, RZ, R31 ;  /* 0x0000001fff1f723e */ /* 0x000fc400000000ff */
[----:B------:R-:W-:Y:S02]  /*8ba0*/  F2FP.F16.F32.PACK_AB R32, RZ, R32 ;  /* 0x00000020ff20723e */ /* 0x000fe400000000ff */
[----:B------:R-:W-:Y:S02]  /*8bb0*/  F2FP.F16.F32.PACK_AB R33, RZ, R33 ;  /* 0x00000021ff21723e */ /* 0x000fe400000000ff */
[----:B------:R-:W-:Y:S02]  /*8bc0*/  F2FP.F16.F32.PACK_AB R34, RZ, R34 ;  /* 0x00000022ff22723e */ /* 0x000fe400000000ff */
[----:B------:R-:W-:Y:S01]  /*8bd0*/  F2FP.F16.F32.PACK_AB R35, RZ, R35 ;  /* 0x00000023ff23723e */ /* 0x000fe200000000ff */
[----:B-1----:R-:W-:Y:S01]  /*8be0*/  @P4 IMAD.MOV.U32 R6, RZ, RZ, R8 ;  /* 0x000000ffff064224 */ /* 0x002fe200078e0008 */
[----:B------:R-:W-:Y:S01]  /*8bf0*/  F2FP.F16.F32.PACK_AB R36, RZ, R36 ;  /* 0x00000024ff24723e */ /* 0x000fe200000000ff */
[----:B------:R-:W-:Y:S01]  /*8c00*/  @P4 IMAD.MOV.U32 R7, RZ, RZ, R9 ;  /* 0x000000ffff074224 */ /* 0x000fe200078e0009 */
[----:B------:R-:W-:-:S02]  /*8c10*/  F2FP.F16.F32.PACK_AB R37, RZ, R37 ;  /* 0x00000025ff25723e */ /* 0x000fc400000000ff */
[----:B------:R-:W-:Y:S02]  /*8c20*/  F2FP.F16.F32.PACK_AB R38, RZ, R38 ;  /* 0x00000026ff26723e */ /* 0x000fe400000000ff */
[----:B------:R1:W-:Y:S01]  /*8c30*/  @P4 STG.E.U16 desc[UR36][R6.64+0x92], R93 ;  /* 0x0000925d06004986 */ /* 0x0003e2000c101524 */
[C---:B------:R-:W-:Y:S02]  /*8c40*/  ISETP.GT.AND P4, PT, R3.reuse, RZ, P0 ;  /* 0x000000ff0300720c */ /* 0x040fe40000784270 */
[----:B------:R-:W-:Y:S01]  /*8c50*/  F2FP.F16.F32.PACK_AB R39, RZ, R39 ;  /* 0x00000027ff27723e */ /* 0x000fe200000000ff */
[----:B------:R-:W-:Y:S01]  /*8c60*/  @P1 STG.E.U16 desc[UR36][R4.64+0x90], R94 ;  /* 0x0000905e04001986 */ /* 0x000fe2000c101524 */
[C---:B------:R-:W-:Y:S02]  /*8c70*/  ISETP.GT.AND P1, PT, R3.reuse, 0x8, P2 ;  /* 0x000000080300780c */ /* 0x040fe40001724270 */
[----:B------:R-:W-:Y:S01]  /*8c80*/  ISETP.GT.AND P2, PT, R0, 0x58, PT ;  /* 0x000000580000780c */ /* 0x000fe20003f44270 */
[----:B------:R-:W-:Y:S01]  /*8c90*/  @P3 STG.E.U16 desc[UR36][R4.64+0x92], R95 ;  /* 0x0000925f04003986 */ /* 0x000fe2000c101524 */
[----:B------:R-:W-:-:S02]  /*8ca0*/  ISETP.GT.AND P3, PT, R3, 0x8, P0 ;  /* 0x000000080300780c */ /* 0x000fc40000764270 */
[----:B------:R-:W-:Y:S01]  /*8cb0*/  ISETP.GT.AND P0, PT, R0, 0x59, PT ;  /* 0x000000590000780c */ /* 0x000fe20003f04270 */
[----:B-1----:R-:W-:Y:S02]  /*8cc0*/  @P5 IMAD.MOV.U32 R6, RZ, RZ, R8 ;  /* 0x000000ffff065224 */ /* 0x002fe400078e0008 */
[----:B------:R-:W-:-:S05]  /*8cd0*/  @P5 IMAD.MOV.U32 R7, RZ, RZ, R9 ;  /* 0x000000ffff075224 */ /* 0x000fca00078e0009 */
[----:B------:R1:W-:Y:S01]  /*8ce0*/  @P5 STG.E.U16 desc[UR36][R6.64+0xa0], R96 ;  /* 0x0000a06006005986 */ /* 0x0003e2000c101524 */
[----:B------:R-:W-:Y:S01]  /*8cf0*/  ISETP.GT.AND P5, PT, R3, RZ, P2 ;  /* 0x000000ff0300720c */ /* 0x000fe200017a4270 */
[----:B-1----:R-:W-:Y:S02]  /*8d00*/  @P4 IMAD.MOV.U32 R6, RZ, RZ, R8 ;  /* 0x000000ffff064224 */ /* 0x002fe400078e0008 */
[----:B------:R-:W-:-:S05]  /*8d10*/  @P4 IMAD.MOV.U32 R7, RZ, RZ, R9 ;  /* 0x000000ffff074224 */ /* 0x000fca00078e0009 */
[----:B------:R1:W-:Y:S01]  /*8d20*/  @P4 STG.E.U16 desc[UR36][R6.64+0xa2], R97 ;  /* 0x0000a26106004986 */ /* 0x0003e2000c101524 */
[----:B------:R-:W-:-:S03]  /*8d30*/  ISETP.GT.AND P4, PT, R3, RZ, P0 ;  /* 0x000000ff0300720c */ /* 0x000fc60000784270 */
[----:B------:R-:W-:Y:S01]  /*8d40*/  @P1 STG.E.U16 desc[UR36][R4.64+0xa0], R98 ;  /* 0x0000a06204001986 */ /* 0x000fe2000c101524 */
[C---:B------:R-:W-:Y:S02]  /*8d50*/  ISETP.GT.AND P1, PT, R3.reuse, 0x8, P2 ;  /* 0x000000080300780c */ /* 0x040fe40001724270 */
[C---:B------:R-:W-:Y:S01]  /*8d60*/  ISETP.GT.AND P2, PT, R0.reuse, 0x60, PT ;  /* 0x000000600000780c */ /* 0x040fe20003f44270 */
[----:B------:R-:W-:Y:S01]  /*8d70*/  @P3 STG.E.U16 desc[UR36][R4.64+0xa2], R99 ;  /* 0x0000a26304003986 */ /* 0x000fe2000c101524 */
[----:B------:R-:W-:Y:S02]  /*8d80*/  ISETP.GT.AND P3, PT, R3, 0x8, P0 ;  /* 0x000000080300780c */ /* 0x000fe40000764270 */
        /* <DEDUP_REMOVED lines=144> */
[C---:B------:R-:W-:Y:S02]  /*9690*/  ISETP.GT.AND P5, PT, R3.reuse, RZ, P2 ;  /* 0x000000ff0300720c */ /* 0x040fe400017a4270 */
[----:B------:R-:W-:Y:S01]  /*96a0*/  ISETP.GT.AND P2, PT, R3, 0x8, P2 ;  /* 0x000000080300780c */ /* 0x000fe20001744270 */
[----:B-1----:R-:W-:Y:S02]  /*96b0*/  @P4 IMAD.MOV.U32 R6, RZ, RZ, R8 ;  /* 0x000000ffff064224 */ /* 0x002fe400078e0008 */
[----:B------:R-:W-:-:S05]  /*96c0*/  @P4 IMAD.MOV.U32 R7, RZ, RZ, R9 ;  /* 0x000000ffff074224 */ /* 0x000fca00078e0009 */
[----:B------:R1:W-:Y:S01]  /*96d0*/  @P4 STG.E.U16 desc[UR36][R6.64+0x152], R45 ;  /* 0x0001522d06004986 */ /* 0x0003e2000c101524 */
[C---:B------:R-:W-:Y:S02]  /*96e0*/  ISETP.GT.AND P4, PT, R3.reuse, RZ, P0 ;  /* 0x000000ff0300720c */ /* 0x040fe40000784270 */
[----:B------:R-:W-:Y:S01]  /*96f0*/  ISETP.GT.AND P0, PT, R3, 0x8, P0 ;  /* 0x000000080300780c */ /* 0x000fe20000704270 */
[----:B------:R-:W-:Y:S01]  /*9700*/  @P1 STG.E.U16 desc[UR36][R4.64+0x150], R46 ;  /* 0x0001502e04001986 */ /* 0x000fe2000c101524 */
[----:B------:R-:W-:-:S03]  /*9710*/  ISETP.GT.AND P1, PT, R0, 0xb9, PT ;  /* 0x000000b90000780c */ /* 0x000fc60003f24270 */
[----:B------:R-:W-:Y:S01]  /*9720*/  @P3 STG.E.U16 desc[UR36][R4.64+0x152], R47 ;  /* 0x0001522f04003986 */ /* 0x000fe2000c101524 */
        /* <DEDUP_REMOVED lines=14> */
[----:B------:R-:W-:-:S05]  /*9810*/  ISETP.GT.AND P0, PT, R0, 0xc1, PT ;  /* 0x000000c10000780c */ /* 0x000fca0003f04270 */
        /* <DEDUP_REMOVED lines=8> */
[----:B------:R-:W-:-:S03]  /*98a0*/  ISETP.GT.AND P5, PT, R3, RZ, P0 ;  /* 0x000000ff0300720c */ /* 0x000fc600007a4270 */
[----:B------:R-:W-:Y:S04]  /*98b0*/  @P3 STG.E.U16 desc[UR36][R4.64+0x170], R54 ;  /* 0x0001703604003986 */ /* 0x000fe8000c101524 */
[----:B------:R-:W-:Y:S01]  /*98c0*/  @P1 STG.E.U16 desc[UR36][R4.64+0x172], R55 ;  /* 0x0001723704001986 */ /* 0x000fe2000c101524 */
[C---:B------:R-:W-:Y:S02]  /*98d0*/  ISETP.GT.AND P1, PT, R3.reuse, 0x8, P0 ;  /* 0x000000080300780c */ /* 0x040fe40000724270 */
[----:B------:R-:W-:Y:S01]  /*98e0*/  ISETP.GT.AND P0, PT, R0, 0xc9, PT ;  /* 0x000000c90000780c */ /* 0x000fe20003f04270 */
[----:B-1----:R-:W-:Y:S02]  /*98f0*/  @P4 IMAD.MOV.U32 R6, RZ, RZ, R8 ;  /* 0x000000ffff064224 */ /* 0x002fe400078e0008 */
[----:B------:R-:W-:Y:S01]  /*9900*/  @P4 IMAD.MOV.U32 R7, RZ, RZ, R9 ;  /* 0x000000ffff074224 */ /* 0x000fe200078e0009 */
[----:B------:R-:W-:-:S04]  /*9910*/  ISETP.GT.AND P3, PT, R3, RZ, P0 ;  /* 0x000000ff0300720c */ /* 0x000fc80000764270 */
[----:B------:R1:W-:Y:S01]  /*9920*/  @P4 STG.E.U16 desc[UR36][R6.64+0x180], R24 ;  /* 0x0001801806004986 */ /* 0x0003e2000c101524 */
[----:B------:R-:W-:Y:S01]  /*9930*/  ISETP.GT.AND P4, PT, R0, 0xc8, PT ;  /* 0x000000c80000780c */ /* 0x000fe20003f84270 */
        /* <DEDUP_REMOVED lines=12> */
[----:B------:R-:W-:Y:S02]  /*9a00*/  ISETP.GT.AND P5, PT, R3, 0x8, P0 ;  /* 0x000000080300780c */ /* 0x000fe400007a4270 */
[----:B------:R-:W-:Y:S01]  /*9a10*/  ISETP.GT.AND P0, PT, R0, 0xd1, PT ;  /* 0x000000d10000780c */ /* 0x000fe20003f04270 */
[----:B-1----:R-:W-:Y:S02]  /*9a20*/  @P3 IMAD.MOV.U32 R6, RZ, RZ, R8 ;  /* 0x000000ffff063224 */ /* 0x002fe400078e0008 */
[----:B------:R-:W-:-:S05]  /*9a30*/  @P3 IMAD.MOV.U32 R7, RZ, RZ, R9 ;  /* 0x000000ffff073224 */ /* 0x000fca00078e0009 */
[----:B------:R1:W-:Y:S01]  /*9a40*/  @P3 STG.E.U16 desc[UR36][R6.64+0x192], R29 ;  /* 0x0001921d06003986 */ /* 0x0003e2000c101524 */
[----:B------:R-:W-:-:S03]  /*9a50*/  ISETP.GT.AND P3, PT, R0, 0xd0, PT ;  /* 0x000000d00000780c */ /* 0x000fc60003f64270 */
[----:B------:R-:W-:Y:S01]  /*9a60*/  @P4 STG.E.U16 desc[UR36][R4.64+0x190], R30 ;  /* 0x0001901e04004986 */ /* 0x000fe2000c101524 */
[C---:B------:R-:W-:Y:S02]  /*9a70*/  ISETP.GT.AND P4, PT, R3.reuse, RZ, P3 ;  /* 0x000000ff0300720c */ /* 0x040fe40001f84270 */
[C---:B------:R-:W-:Y:S01]  /*9a80*/  ISETP.GT.AND P3, PT, R3.reuse, 0x8, P3 ;  /* 0x000000080300780c */ /* 0x040fe20001f64270 */
[----:B------:R-:W-:Y:S01]  /*9a90*/  @P5 STG.E.U16 desc[UR36][R4.64+0x192], R31 ;  /* 0x0001921f04005986 */ /* 0x000fe2000c101524 */
[C---:B------:R-:W-:Y:S02]  /*9aa0*/  ISETP.GT.AND P5, PT, R3.reuse, RZ, P0 ;  /* 0x000000ff0300720c */ /* 0x040fe400007a4270 */
[----:B------:R-:W-:-:S07]  /*9ab0*/  ISETP.GT.AND P0, PT, R3, 0x8, P0 ;  /* 0x000000080300780c */ /* 0x000fce0000704270 */
[----:B-1----:R-:W-:Y:S02]  /*9ac0*/  @P4 IMAD.MOV.U32 R6, RZ, RZ, R8 ;  /* 0x000000ffff064224 */ /* 0x002fe400078e0008 */
[----:B------:R-:W-:Y:S02]  /*9ad0*/  @P4 IMAD.MOV.U32 R7, RZ, RZ, R9 ;  /* 0x000000ffff074224 */ /* 0x000fe400078e0009 */
[----:B------:R-:W-:-:S03]  /*9ae0*/  @P3 IMAD.MOV.U32 R2, RZ, RZ, R4 ;  /* 0x000000ffff023224 */ /* 0x000fc600078e0004 */
[----:B------:R1:W-:Y:S01]  /*9af0*/  @P4 STG.E.U16 desc[UR36][R6.64+0x1a0], R32 ;  /* 0x0001a02006004986 */ /* 0x0003e2000c101524 */
[C---:B------:R-:W-:Y:S02]  /*9b00*/  ISETP.GT.AND P4, PT, R3.reuse, RZ, P1 ;  /* 0x000000ff0300720c */ /* 0x040fe40000f84270 */
[----:B------:R-:W-:Y:S01]  /*9b10*/  ISETP.GT.AND P1, PT, R3, 0x8, P1 ;  /* 0x000000080300780c */ /* 0x000fe20000f24270 */
[----:B-1----:R-:W-:Y:S02]  /*9b20*/  @P5 IMAD.MOV.U32 R6, RZ, RZ, R8 ;  /* 0x000000ffff065224 */ /* 0x002fe400078e0008 */
[----:B------:R-:W-:-:S05]  /*9b30*/  @P5 IMAD.MOV.U32 R7, RZ, RZ, R9 ;  /* 0x000000ffff075224 */ /* 0x000fca00078e0009 */
[----:B------:R-:W-:Y:S01]  /*9b40*/  @P5 STG.E.U16 desc[UR36][R6.64+0x1a2], R33 ;  /* 0x0001a22106005986 */ /* 0x000fe2000c101524 */
[C---:B------:R-:W-:Y:S02]  /*9b50*/  ISETP.GT.AND P5, PT, R3.reuse, RZ, P2 ;  /* 0x000000ff0300720c */ /* 0x040fe400017a4270 */
[----:B------:R-:W-:Y:S01]  /*9b60*/  ISETP.GT.AND P2, PT, R3, 0x8, P2 ;  /* 0x000000080300780c */ /* 0x000fe20001744270 */
[----:B------:R-:W-:-:S05]  /*9b70*/  @P3 IMAD.MOV.U32 R3, RZ, RZ, R5 ;  /* 0x000000ffff033224 */ /* 0x000fca00078e0005 */
[----:B------:R1:W-:Y:S02]  /*9b80*/  @P3 STG.E.U16 desc[UR36][R2.64+0x1a0], R34 ;  /* 0x0001a02202003986 */ /* 0x0003e4000c101524 */
[----:B-1----:R-:W-:Y:S02]  /*9b90*/  @P0 IMAD.MOV.U32 R2, RZ, RZ, R4 ;  /* 0x000000ffff020224 */ /* 0x002fe400078e0004 */
[----:B------:R-:W-:-:S05]  /*9ba0*/  @P0 IMAD.MOV.U32 R3, RZ, RZ, R5 ;  /* 0x000000ffff030224 */ /* 0x000fca00078e0005 */
[----:B------:R1:W-:Y:S02]  /*9bb0*/  @P0 STG.E.U16 desc[UR36][R2.64+0x1a2], R35 ;  /* 0x0001a22302000986 */ /* 0x0003e4000c101524 */
[----:B-1----:R-:W-:Y:S02]  /*9bc0*/  @P5 IMAD.MOV.U32 R2, RZ, RZ, R8 ;  /* 0x000000ffff025224 */ /* 0x002fe400078e0008 */
[----:B------:R-:W-:-:S05]  /*9bd0*/  @P5 IMAD.MOV.U32 R3, RZ, RZ, R9 ;  /* 0x000000ffff035224 */ /* 0x000fca00078e0009 */
[----:B------:R1:W-:Y:S04]  /*9be0*/  @P5 STG.E.U16 desc[UR36][R2.64+0x1b0], R36 ;  /* 0x0001b02402005986 */ /* 0x0003e8000c101524 */
[----:B------:R2:W-:Y:S01]  /*9bf0*/  @P4 STG.E.U16 desc[UR36][R8.64+0x1b2], R37 ;  /* 0x0001b22508004986 */ /* 0x0005e2000c101524 */
[----:B-1----:R-:W-:Y:S02]  /*9c00*/  @P2 IMAD.MOV.U32 R2, RZ, RZ, R4 ;  /* 0x000000ffff022224 */ /* 0x002fe400078e0004 */
[----:B------:R-:W-:-:S05]  /*9c10*/  @P2 IMAD.MOV.U32 R3, RZ, RZ, R5 ;  /* 0x000000ffff032224 */ /* 0x000fca00078e0005 */
[----:B------:R2:W-:Y:S04]  /*9c20*/  @P2 STG.E.U16 desc[UR36][R2.64+0x1b0], R38 ;  /* 0x0001b02602002986 */ /* 0x0005e8000c101524 */
[----:B------:R2:W-:Y:S02]  /*9c30*/  @P1 STG.E.U16 desc[UR36][R4.64+0x1b2], R39 ;  /* 0x0001b22704001986 */ /* 0x0005e4000c101524 */
.L_x_255:
[----:B------:R-:W-:Y:S05]  /*9c40*/  BSYNC B0 ;  /* 0x0000000000007941 */ /* 0x000fea0003800000 */
.L_x_33:
[----:B--2---:R-:W2:Y:S01]  /*9c50*/  LDL.64 R2, [R1] ;  /* 0x0000000001027983 */ /* 0x004ea20000100a00 */
[----:B------:R-:W-:Y:S01]  /*9c60*/  ULDC.64 UR4, c[0x0][0x650] ;  /* 0x0001940000047ab9 */ /* 0x000fe20000000a00 */
[----:B------:R2:W-:Y:S01]  /*9c70*/  SYNCS.ARRIVE.TRANS64.A1T0 RZ, [R144+UR44], RZ ;  /* 0x000000ff90ff79a7 */ /* 0x0005e2000810002c */
[----:B01--4-:R-:W-:Y:S01]  /*9c80*/  PRMT R0, RZ, 0x7610, R0 ;  /* 0x00007610ff007816 */ /* 0x013fe20000000000 */
[----:B-----5:R-:W-:Y:S02]  /*9c90*/  IMAD.MOV.U32 R19, RZ, RZ, -0x1 ;  /* 0xffffffffff137424 */ /* 0x020fe400078e00ff */
[----:B------:R-:W-:Y:S01]  /*9ca0*/  IMAD.MOV.U32 R22, RZ, RZ, -0x1 ;  /* 0xffffffffff167424 */ /* 0x000fe200078e00ff */
[----:B--2---:R-:W-:-:S04]  /*9cb0*/  LEA R18, P0, R2, R18, 0x1 ;  /* 0x0000001202127211 */ /* 0x004fc800078008ff */
[----:B------:R-:W-:Y:S01]  /*9cc0*/  LEA.HI.X R17, R2, R17, R23, 0x1, P0 ;  /* 0x0000001102117211 */ /* 0x000fe200000f0c17 */
[----:B------:R-:W-:Y:S01]  /*9cd0*/  IMAD.MOV.U32 R2, RZ, RZ, -0x1 ;  /* 0xffffffffff027424 */ /* 0x000fe200078e00ff */
[----:B------:R-:W-:-:S04]  /*9ce0*/  ISETP.GE.U32.AND P0, PT, R18, UR4, PT ;  /* 0x0000000412007c0c */ /* 0x000fc8000bf06070 */
[----:B------:R-:W-:-:S13]  /*9cf0*/  ISETP.GE.U32.AND.EX P0, PT, R17, UR5, PT, P0 ;  /* 0x0000000511007c0c */ /* 0x000fda000bf06100 */
[----:B------:R-:W-:Y:S05]  /*9d00*/  @P0 BRA `(.L_x_256) ;  /* 0x0000000400700947 */ /* 0x000fea0003800000 */
[----:B------:R-:W0:Y:S01]  /*9d10*/  S2R R10, SR_CTAID.X ;  /* 0x00000000000a7919 */ /* 0x000e220000002500 */
[----:B------:R-:W1:Y:S01]  /*9d20*/  LDC.64 R8, c[0x0][0x628] ;  /* 0x00018a00ff087b82 */ /* 0x000e620000000a00 */
[----:B------:R-:W-:Y:S01]  /*9d30*/  ULDC UR4, c[0x0][0x150] ;  /* 0x0000540000047ab9 */ /* 0x000fe20000000800 */
[----:B------:R-:W-:Y:S01]  /*9d40*/  IMAD.MOV.U32 R6, RZ, RZ, R18 ;  /* 0x000000ffff067224 */ /* 0x000fe200078e0012 */
[----:B------:R-:W2:Y:S01]  /*9d50*/  S2R R20, SR_CTAID.Y ;  /* 0x0000000000147919 */ /* 0x000ea20000002600 */
[----:B------:R-:W-:-:S04]  /*9d60*/  IMAD.MOV.U32 R7, RZ, RZ, R17 ;  /* 0x000000ffff077224 */ /* 0x000fc800078e0011 */
[----:B------:R-:W4:Y:S08]  /*9d70*/  LDC R15, c[0x0][0x144] ;  /* 0x00005100ff0f7b82 */ /* 0x000f300000000800 */
[----:B------:R-:W2:Y:S08]  /*9d80*/  LDC R0, c[0x0][0x630] ;  /* 0x00018c00ff007b82 */ /* 0x000eb00000000800 */
[----:B------:R-:W2:Y:S01]  /*9d90*/  LDC.64 R12, c[0x0][0x620] ;  /* 0x00018800ff0c7b82 */ /* 0x000ea20000000a00 */
[----:B-1----:R-:W-:-:S04]  /*9da0*/  ISETP.NE.U32.AND P0, PT, R8, RZ, PT ;  /* 0x000000ff0800720c */ /* 0x002fc80003f05070 */
[----:B------:R-:W-:Y:S02]  /*9db0*/  ISETP.NE.AND.EX P0, PT, R9, RZ, PT, P0 ;  /* 0x000000ff0900720c */ /* 0x000fe40003f05300 */
[----:B0-----:R-:W-:-:S05]  /*9dc0*/  I2FP.F32.U32 R2, R10 ;  /* 0x0000000a00027245 */ /* 0x001fca0000201000 */
[----:B------:R-:W-:-:S04]  /*9dd0*/  FMUL R2, R2, UR4 ;  /* 0x0000000402027c20 */ /* 0x000fc80008400000 */
[----:B------:R0:W1:Y:S02]  /*9de0*/  F2I.U32.TRUNC.NTZ R14, R2 ;  /* 0x00000002000e7305 */ /* 0x000064000020f000 */
[----:B----4-:R-:W-:Y:S05]  /*9df0*/  @!P0 BRA `(.L_x_257) ;  /* 0x0000000000288947 */ /* 0x010fea0003800000 */
[----:B------:R-:W4:Y:S02]  /*9e00*/  LDC R3, c[0x0][0x634] ;  /* 0x00018d00ff037b82 */ /* 0x000f240000000800 */
[----:B----4-:R-:W-:-:S05]  /*9e10*/  IADD3 R7, P0, R18, R3, RZ ;  /* 0x0000000312077210 */ /* 0x010fca0007f1e0ff */
[----:B------:R-:W-:-:S04]  /*9e20*/  IMAD.X R11, RZ, RZ, R17, P0 ;  /* 0x000000ffff0b7224 */ /* 0x000fc800000e0611 */
[----:B0-----:R-:W-:-:S04]  /*9e30*/  IMAD.WIDE.U32 R2, R11, R8, RZ ;  /* 0x000000080b027225 */ /* 0x001fc800078e00ff */
[----:B---3--:R-:W-:-:S04]  /*9e40*/  IMAD.WIDE.U32 R4, P0, R7, R9, R2 ;  /* 0x0000000907047225 */ /* 0x008fc80007800002 */
[----:B------:R-:W-:-:S04]  /*9e50*/  IMAD.WIDE.U32 R2, R7, R8, RZ ;  /* 0x0000000807027225 */ /* 0x000fc800078e00ff */
[----:B------:R-:W-:Y:S01]  /*9e60*/  IMAD.X R7, RZ, RZ, RZ, P0 ;  /* 0x000000ffff077224 */ /* 0x000fe200000e06ff */
[----:B------:R-:W-:Y:S01]  /*9e70*/  IADD3 RZ, P0, R3, R4, RZ ;  /* 0x0000000403ff7210 */ /* 0x000fe20007f1e0ff */
[----:B------:R-:W-:-:S04]  /*9e80*/  IMAD.MOV.U32 R6, RZ, RZ, R5 ;  /* 0x000000ffff067224 */ /* 0x000fc800078e0005 */
[----:B------:R-:W-:-:S08]  /*9e90*/  IMAD.WIDE.U32.X R6, R11, R9, R6, P0 ;  /* 0x000000090b067225 */ /* 0x000fd000000e0406 */
.L_x_257:
[----:B------:R-:W4:Y:S01]  /*9ea0*/  LDC.64 R26, c[0x0][0x640] ;  /* 0x00019000ff1a7b82 */ /* 0x000f220000000a00 */
[-C--:B--2---:R-:W-:Y:S01]  /*9eb0*/  SHF.R.U64 R11, R6, R0.reuse, R7 ;  /* 0x00000000060b7219 */ /* 0x084fe20000001207 */
[----:B------:R-:W-:Y:S01]  /*9ec0*/  IMAD.MOV.U32 R19, RZ, RZ, R17 ;  /* 0x000000ffff137224 */ /* 0x000fe200078e0011 */
[----:B------:R-:W-:Y:S01]  /*9ed0*/  SHF.R.U32.HI R0, RZ, R0, R7 ;  /* 0x00000000ff007219 */ /* 0x000fe20000011607 */
[----:B-1----:R-:W-:Y:S01]  /*9ee0*/  IMAD.MOV R14, RZ, RZ, -R14 ;  /* 0x000000ffff0e7224 */ /* 0x002fe200078e0a0e */
[----:B---3--:R-:W-:Y:S01]  /*9ef0*/  IADD3 R5, P0, RZ, -R11, RZ ;  /* 0x8000000bff057210 */ /* 0x008fe20007f1e0ff */
[----:B------:R-:W-:Y:S01]  /*9f00*/  ULDC UR4, c[0x0][0x154] ;  /* 0x0000550000047ab9 */ /* 0x000fe20000000800 */
[----:B------:R-:W-:Y:S01]  /*9f10*/  IMAD.MOV.U32 R7, RZ, RZ, 0x1 ;  /* 0x00000001ff077424 */ /* 0x000fe200078e00ff */
[----:B------:R-:W1:Y:S01]  /*9f20*/  LDC R4, c[0x0][0x618] ;  /* 0x00018600ff047b82 */ /* 0x000e620000000800 */
[----:B------:R-:W-:Y:S02]  /*9f30*/  IMAD R22, R15, R14, R10 ;  /* 0x0000000e0f167224 */ /* 0x000fe400078e020a */
[----:B------:R-:W-:-:S04]  /*9f40*/  IMAD.X R3, RZ, RZ, ~R0, P0 ;  /* 0x000000ffff037224 */ /* 0x000fc800000e0e00 */
[-C--:B------:R-:W-:Y:S01]  /*9f50*/  IMAD R0, R3, R12.reuse, RZ ;  /* 0x0000000c03007224 */ /* 0x080fe200078e02ff */
[----:B------:R-:W2:Y:S01]  /*9f60*/  LDC R6, c[0x0][0x608] ;  /* 0x00018200ff067b82 */ /* 0x000ea20000000800 */
[----:B0-----:R-:W-:-:S04]  /*9f70*/  IMAD.WIDE.U32 R2, R5, R12, R18 ;  /* 0x0000000c05027225 */ /* 0x001fc800078e0012 */
[----:B------:R-:W-:Y:S01]  /*9f80*/  IMAD R5, R5, R13, R0 ;  /* 0x0000000d05057224 */ /* 0x000fe200078e0200 */
[----:B------:R-:W-:Y:S02]  /*9f90*/  I2FP.F32.U32 R0, R20 ;  /* 0x0000001400007245 */ /* 0x000fe40000201000 */
[----:B------:R-:W0:Y:S01]  /*9fa0*/  LDC R24, c[0x0][0x658] ;  /* 0x00019600ff187b82 */ /* 0x000e220000000800 */
[----:B------:R-:W-:Y:S01]  /*9fb0*/  IMAD.IADD R3, R3, 0x1, R5 ;  /* 0x0000000103037824 */ /* 0x000fe200078e0205 */
[----:B----4-:R-:W-:Y:S01]  /*9fc0*/  ISETP.NE.U32.AND P0, PT, R26, RZ, PT ;  /* 0x000000ff1a00720c */ /* 0x010fe20003f05070 */
[----:B------:R-:W-:Y:S01]  /*9fd0*/  FMUL R0, R0, UR4 ;  /* 0x0000000400007c20 */ /* 0x000fe20008400000 */
[----:B------:R-:W-:Y:S02]  /*9fe0*/  IMAD.MOV.U32 R5, RZ, RZ, -0x1 ;  /* 0xffffffffff057424 */ /* 0x000fe400078e00ff */
[----:B------:R-:W-:Y:S01]  /*9ff0*/  ISETP.NE.AND.EX P0, PT, R27, RZ, PT, P0 ;  /* 0x000000ff1b00720c */ /* 0x000fe20003f05300 */
[----:B------:R3:W4:Y:S01]  /*a000*/  F2I.U32.TRUNC.NTZ R12, R0 ;  /* 0x00000000000c7305 */ /* 0x000722000020f000 */
[----:B------:R-:W3:Y:S01]  /*a010*/  LDC R15, c[0x0][0x148] ;  /* 0x00005200ff0f7b82 */ /* 0x000ee20000000800 */
[----:B-1----:R-:W-:-:S02]  /*a020*/  SHF.R.U64 R10, R2, R4, R3 ;  /* 0x00000004020a7219 */ /* 0x002fc40000001203 */
[----:B------:R-:W-:-:S05]  /*a030*/  SHF.R.U32.HI R3, RZ, R4, R3 ;  /* 0x00000004ff037219 */ /* 0x000fca0000011603 */
[----:B------:R-:W1:Y:S01]  /*a040*/  LDC R14, c[0x0][0x600] ;  /* 0x00018000ff0e7b82 */ /* 0x000e620000000800 */
[-CC-:B--2---:R-:W-:Y:S02]  /*a050*/  SHF.R.U64 R8, R10, R6.reuse, R3.reuse ;  /* 0x000000060a087219 */ /* 0x184fe40000001203 */
[----:B------:R-:W-:-:S05]  /*a060*/  SHF.R.U32.HI R3, RZ, R6, R3 ;  /* 0x00000006ff037219 */ /* 0x000fca0000011603 */
[----:B------:R-:W2:Y:S01]  /*a070*/  LDC R21, c[0x0][0x648] ;  /* 0x00019200ff157b82 */ /* 0x000ea20000000800 */
[-CC-:B0-----:R-:W-:Y:S02]  /*a080*/  SHF.R.U64 R13, R8, R24.reuse, R3.reuse ;  /* 0x00000018080d7219 */ /* 0x181fe40000001203 */
[-C--:B------:R-:W-:Y:S02]  /*a090*/  SHF.L.U32 R5, R5, R24.reuse, RZ ;  /* 0x0000001805057219 */ /* 0x080fe400000006ff */
[-C--:B------:R-:W-:Y:S01]  /*a0a0*/  SHF.R.U32.HI R3, RZ, R24.reuse, R3 ;  /* 0x00000018ff037219 */ /* 0x080fe20000011603 */
[----:B------:R-:W-:Y:S01]  /*a0b0*/  IMAD.MOV.U32 R2, RZ, RZ, R13 ;  /* 0x000000ffff027224 */ /* 0x000fe200078e000d */
[----:B------:R-:W-:Y:S01]  /*a0c0*/  SHF.L.U32 R24, R7, R24, RZ ;  /* 0x0000001807187219 */ /* 0x000fe200000006ff */
[----:B------:R-:W0:Y:S01]  /*a0d0*/  LDC R25, c[0x0][0x638] ;  /* 0x00018e00ff197b82 */ /* 0x000e220000000800 */
[----:B------:R-:W-:-:S07]  /*a0e0*/  LOP3.LUT R19, RZ, R5, RZ, 0x33, !PT ;  /* 0x00000005ff137212 */ /* 0x000fce00078e33ff */
[----:B------:R-:W0:Y:S01]  /*a0f0*/  LDC R28, c[0x0][0x610] ;  /* 0x00018400ff1c7b82 */ /* 0x000e220000000800 */
[----:B----4-:R-:W-:Y:S05]  /*a100*/  @!P0 BRA `(.L_x_258) ;  /* 0x0000000000288947 */ /* 0x010fea0003800000 */
[----:B---3--:R-:W3:Y:S02]  /*a110*/  LDC R0, c[0x0][0x64c] ;  /* 0x00019300ff007b82 */ /* 0x008ee40000000800 */
[----:B---3--:R-:W-:-:S05]  /*a120*/  IADD3 R7, P0, R13, R0, RZ ;  /* 0x000000000d077210 */ /* 0x008fca0007f1e0ff */
        /* <DEDUP_REMOVED lines=8> */
.L_x_258:
[----:B------:R-:W4:Y:S01]  /*a1b0*/  LDC R4, c[0x0][0x65c] ;  /* 0x00019700ff047b82 */ /* 0x000f220000000800 */
[----:B--23--:R-:W-:Y:S01]  /*a1c0*/  SHF.R.U64 R0, R2, R21, R3 ;  /* 0x0000001502007219 */ /* 0x00cfe20000001203 */
[----:B-1----:R-:W-:Y:S01]  /*a1d0*/  VIADD R3, R14, 0xffffffff ;  /* 0xffffffff0e037836 */ /* 0x002fe20000000000 */
[----:B------:R-:W-:Y:S01]  /*a1e0*/  LOP3.LUT R19, R8, R19, RZ, 0xc0, !PT ;  /* 0x0000001308137212 */ /* 0x000fe200078ec0ff */
[----:B------:R-:W-:Y:S02]  /*a1f0*/  IMAD.MOV R12, RZ, RZ, -R12 ;  /* 0x000000ffff0c7224 */ /* 0x000fe400078e0a0c */
[----:B------:R-:W-:Y:S01]  /*a200*/  IMAD.MOV R2, RZ, RZ, -R0 ;  /* 0x000000ffff027224 */ /* 0x000fe200078e0a00 */
[----:B------:R-:W-:Y:S01]  /*a210*/  LOP3.LUT R3, R10, R3, RZ, 0xc0, !PT ;  /* 0x000000030a037212 */ /* 0x000fe200078ec0ff */
[----:B------:R-:W-:Y:S02]  /*a220*/  IMAD R19, R24, R0, R19 ;  /* 0x0000000018137224 */ /* 0x000fe400078e0213 */
[----:B0-----:R-:W-:-:S04]  /*a230*/  IMAD R0, R2, R25, R13 ;  /* 0x0000001902007224 */ /* 0x001fc800078e020d */
[----:B------:R-:W-:Y:S01]  /*a240*/  IMAD R2, R0, R14, R3 ;  /* 0x0000000e00027224 */ /* 0x000fe200078e0203 */
[----:B----4-:R-:W-:Y:S01]  /*a250*/  ISETP.NE.AND P0, PT, R4, 0x1, PT ;  /* 0x000000010400780c */ /* 0x010fe20003f05270 */
[----:B------:R-:W-:-:S05]  /*a260*/  IMAD.MOV.U32 R4, RZ, RZ, 0x1 ;  /* 0x00000001ff047424 */ /* 0x000fca00078e00ff */
[----:B------:R-:W-:-:S07]  /*a270*/  PRMT R0, R4, 0x7610, R0 ;  /* 0x0000761004007816 */ /* 0x000fce0000000000 */
[----:B------:R-:W-:-:S04]  /*a280*/  @P0 IMAD R22, R15, R12, R20 ;  /* 0x0000000c0f160224 */ /* 0x000fc800078e0214 */
[----:B------:R-:W-:-:S05]  /*a290*/  IMAD R19, R19, R28, R22 ;  /* 0x0000001c13137224 */ /* 0x000fca00078e0216 */
[----:B------:R-:W-:Y:S02]  /*a2a0*/  SEL R22, R2, R19, !P0 ;  /* 0x0000001302167207 */ /* 0x000fe40004000000 */
[----:B------:R-:W-:Y:S01]  /*a2b0*/  SEL R19, R19, R2, !P0 ;  /* 0x0000000213137207 */ /* 0x000fe20004000000 */
[----:B------:R-:W-:-:S07]  /*a2c0*/  IMAD.MOV.U32 R2, RZ, RZ, R11 ;  /* 0x000000ffff027224 */ /* 0x000fce00078e000b */
.L_x_256:
[----:B------:R-:W-:Y:S02]  /*a2d0*/  LOP3.LUT P0, RZ, R0, 0xff, RZ, 0xc0, !PT ;  /* 0x000000ff00ff7812 */ /* 0x000fe4000780c0ff */
[----:B------:R-:W-:-:S11]  /*a2e0*/  LOP3.LUT R147, R147, 0x1, RZ, 0x3c, !PT ;  /* 0x0000000193937812 */ /* 0x000fd600078e3cff */
[----:B------:R-:W-:Y:S05]  /*a2f0*/  @P0 BRA `(.L_x_259) ;  /* 0xffffff7000980947 */ /* 0x000fea000383ffff */
[----:B------:R-:W-:Y:S05]  /*a300*/  EXIT ;  /* 0x000000000000794d */ /* 0x000fea0003800000 */
.L_x_14:
[----:B------:R-:W-:-:S08]  /*a310*/  ISETP.NE.AND P0, PT, R0, RZ, PT ;  /* 0x000000ff0000720c */ /* 0x000fd00003f05270 */
[----:B0-----:R-:W0:-:S00]  /*a320*/  USETMAXREG.DEALLOC.CTAPOOL 0x28 ;  /* 0x00000028000079c8 */ /* 0x001e0000080e0500 */
[----:B------:R-:W-:Y:S05]  /*a330*/  @P0 EXIT ;  /* 0x000000000000094d */ /* 0x000fea0003800000 */
[----:B0-----:R-:W-:Y:S01]  /*a340*/  LOP3.LUT P0, RZ, R8, 0xff, RZ, 0xc0, !PT ;  /* 0x000000ff08ff7812 */ /* 0x001fe2000780c0ff */
[----:B------:R-:W-:Y:S02]  /*a350*/  IMAD.MOV.U32 R0, RZ, RZ, 0x1 ;  /* 0x00000001ff007424 */ /* 0x000fe400078e00ff */
[----:B------:R-:W-:-:S10]  /*a360*/  IMAD.MOV.U32 R7, RZ, RZ, RZ ;  /* 0x000000ffff077224 */ /* 0x000fd400078e00ff */
[----:B------:R-:W-:Y:S05]  /*a370*/  @!P0 BRA `(.L_x_260) ;  /* 0x0000000c001c8947 */ /* 0x000fea0003800000 */
[----:B------:R-:W-:Y:S01]  /*a380*/  LOP3.LUT P0, RZ, R4, 0x1f, RZ, 0xc0, !PT ;  /* 0x0000001f04ff7812 */ /* 0x000fe2000780c0ff */
[----:B------:R-:W-:Y:S01]  /*a390*/  ULDC UR5, c[0x0][0x658] ;  /* 0x0001960000057ab9 */ /* 0x000fe20000000800 */
[----:B------:R-:W-:Y:S01]  /*a3a0*/  UMOV UR6, 0xffffffff ;  /* 0xffffffff00067882 */ /* 0x000fe20000000000 */
[----:B------:R-:W-:Y:S01]  /*a3b0*/  BSSY B0, `(.L_x_260) ;  /* 0x00000c3000007945 */ /* 0x000fe20003800000 */
[----:B------:R-:W-:Y:S01]  /*a3c0*/  USHF.L.U32 UR6, UR6, UR5, URZ ;  /* 0x0000000506067299 */ /* 0x000fe2000800063f */
[C---:B------:R-:W-:Y:S01]  /*a3d0*/  ISETP.NE.AND P2, PT, R3.reuse, RZ, PT ;  /* 0x000000ff0300720c */ /* 0x040fe20003f45270 */
[----:B------:R-:W-:Y:S01]  /*a3e0*/  IMAD.MOV.U32 R8, RZ, RZ, 0x1 ;  /* 0x00000001ff087424 */ /* 0x000fe200078e00ff */
[----:B------:R-:W-:Y:S01]  /*a3f0*/  ISETP.NE.OR P0, PT, R3, RZ, !P0 ;  /* 0x000000ff0300720c */ /* 0x000fe20004705670 */
[----:B------:R-:W-:Y:S01]  /*a400*/  IMAD.MOV.U32 R0, RZ, RZ, 0x1 ;  /* 0x00000001ff007424 */ /* 0x000fe200078e00ff */
[----:B------:R-:W-:Y:S01]  /*a410*/  LOP3.LUT R6, R16, 0x2, RZ, 0xfc, !PT ;  /* 0x0000000210067812 */ /* 0x000fe200078efcff */
[----:B------:R-:W-:Y:S01]  /*a420*/  IMAD.MOV.U32 R7, RZ, RZ, RZ ;  /* 0x000000ffff077224 */ /* 0x000fe200078e00ff */
[----:B------:R-:W-:Y:S01]  /*a430*/  ULDC UR4, c[0x0][0x600] ;  /* 0x0001800000047ab9 */ /* 0x000fe20000000800 */
[----:B------:R-:W-:Y:S01]  /*a440*/  UMOV UR7, 0x1 ;  /* 0x0000000100077882 */ /* 0x000fe20000000000 */
[----:B------:R-:W-:-:S02]  /*a450*/  UIADD3 UR19, UR40, 0x1, URZ ;  /* 0x0000000128137890 */ /* 0x000fc4000fffe03f */
[----:B------:R-:W-:Y:S02]  /*a460*/  UIADD3 UR15, UR4, -0x1, URZ ;  /* 0xffffffff040f7890 */ /* 0x000fe4000fffe03f */
[----:B------:R-:W-:Y:S02]  /*a470*/  USHF.L.U32 UR17, UR7, UR5, URZ ;  /* 0x0000000507117299 */ /* 0x000fe4000800063f */
[----:B------:R-:W-:Y:S01]  /*a480*/  ULOP3.LUT UR16, URZ, UR6, URZ, 0x33, !UPT ;  /* 0x000000063f107292 */ /* 0x000fe2000f8e333f */
[----:B------:R-:W-:-:S11]  /*a490*/  ULDC.64 UR20, c[0x0][0x198] ;  /* 0x0000660000147ab9 */ /* 0x000fd60000000a00 */
.L_x_272:
[----:B------:R-:W-:-:S03]  /*a4a0*/  UMOV UR4, 0xffffffff ;  /* 0xffffffff00047882 */ /* 0x000fc60000000000 */
[----:B------:R-:W-:Y:S05]  /*a4b0*/  BRA.DIV UR4, `(.L_x_261) ;  /* 0x0000001604007947 */ /* 0x000fea000b800000 */
[----:B------:R-:W-:-:S13]  /*a4c0*/  ELECT P6, URZ, PT ;  /* 0x00000000003f782f */ /* 0x000fda00038c0000 */
.L_x_293:
[----:B------:R-:W0:Y:S01]  /*a4d0*/  LDC R3, c[0x0][0x28c] ;  /* 0x0000a300ff037b82 */ /* 0x000e220000000800 */
[----:B------:R-:W-:Y:S01]  /*a4e0*/  BSSY B1, `(.L_x_262) ;  /* 0x0000037000017945 */ /* 0x000fe20003800000 */
[----:B0-----:R-:W-:-:S13]  /*a4f0*/  ISETP.LT.OR P6, PT, R3, 0x1, !P6 ;  /* 0x000000010300780c */ /* 0x001fda00077c1670 */
[----:B------:R-:W-:Y:S05]  /*a500*/  @P6 BRA `(.L_x_263) ;  /* 0x0000000000d06947 */ /* 0x000fea0003800000 */
[----:B------:R-:W-:Y:S02]  /*a510*/  IMAD R22, R22, 0xe0, RZ ;  /* 0x000000e016167824 */ /* 0x000fe400078e02ff */
[----:B------:R-:W-:Y:S02]  /*a520*/  IMAD.SHL.U32 R19, R19, 0x40, RZ ;  /* 0x0000004013137824 */ /* 0x000fe400078e00ff */
[----:B------:R-:W-:Y:S02]  /*a530*/  IMAD.MOV.U32 R12, RZ, RZ, RZ ;  /* 0x000000ffff0c7224 */ /* 0x000fe400078e00ff */
[----:B------:R-:W-:Y:S02]  /*a540*/  IMAD.U32 R13, RZ, RZ, UR19 ;  /* 0x00000013ff0d7e24 */ /* 0x000fe4000f8e00ff */
[----:B------:R-:W-:Y:S02]  /*a550*/  IMAD.MOV.U32 R3, RZ, RZ, R0 ;  /* 0x000000ffff037224 */ /* 0x000fe400078e0000 */
[----:B------:R-:W-:-:S07]  /*a560*/  IMAD.MOV.U32 R4, RZ, RZ, R7 ;  /* 0x000000ffff047224 */ /* 0x000fce00078e0007 */
.L_x_267:
[----:B------:R-:W0:Y:S01]  /*a570*/  S2R R10, SR_CgaCtaId ;  /* 0x00000000000a7919 */ /* 0x000e220000008800 */
[----:B------:R-:W-:Y:S01]  /*a580*/  MOV R5, 0x400 ;  /* 0x0000040000057802 */ /* 0x000fe20000000f00 */
[----:B------:R-:W1:Y:S03]  /*a590*/  @!P2 LDC R9, c[0x0][0x500] ;  /* 0x00014000ff09ab82 */ /* 0x000e660000000800 */
[----:B0-----:R-:W-:Y:S02]  /*a5a0*/  LEA R11, R10, R5, 0x18 ;  /* 0x000000050a0b7211 */ /* 0x001fe400078ec0ff */
[----:B------:R-:W-:-:S03]  /*a5b0*/  SHF.L.U32 R5, R3, 0x1f, RZ ;  /* 0x0000001f03057819 */ /* 0x000fc600000006ff */
[----:B------:R-:W-:-:S04]  /*a5c0*/  IMAD R10, R4, 0x8, R11 ;  /* 0x00000008040a7824 */ /* 0x000fc800078e020b */
[----:B------:R-:W0:Y:S02]  /*a5d0*/  SYNCS.PHASECHK.TRANS64.TRYWAIT P1, [R10+URZ+0x60], R5 ;  /* 0x000060050a0075a7 */ /* 0x000e24000802017f */
[----:B01----:R-:W-:Y:S05]  /*a5e0*/  @!P1 BRA `(.L_x_264) ;  /* 0x0000001000d49947 */ /* 0x003fea0003800000 */
.L_x_294:
[----:B0-----:R-:W-:Y:S01]  /*a5f0*/  PRMT R5, R6, 0x9910, RZ ;  /* 0x0000991006057816 */ /* 0x001fe200000000ff */
[----:B------:R0:W-:Y:S03]  /*a600*/  @!P2 SYNCS.ARRIVE.TRANS64 RZ, [R10+URZ], R9 ;  /* 0x000000090affa9a7 */ /* 0x0001e6000800003f */
[----:B------:R-:W-:-:S13]  /*a610*/  ISETP.NE.AND P1, PT, R5, 0x2, PT ;  /* 0x000000020500780c */ /* 0x000fda0003f25270 */
[----:B0-----:R-:W-:Y:S05]  /*a620*/  @P1 BRA `(.L_x_265) ;  /* 0x0000000000041947 */ /* 0x001fea0003800000 */
[----:B------:R-:W-:Y:S01]  /*a630*/  BPT.TRAP 0x1 ;  /* 0x000000040000795c */ /* 0x000fe20000300000 */
.L_x_265:
[----:B------:R-:W-:Y:S05]  /*a640*/  @P0 BRA `(.L_x_266) ;  /* 0x0000000000040947 */ /* 0x000fea0003800000 */
[----:B------:R-:W-:Y:S01]  /*a650*/  BPT.TRAP 0x1 ;  /* 0x000000040000795c */ /* 0x000fe20000300000 */
.L_x_266:
[--C-:B------:R-:W-:Y:S01]  /*a660*/  IMAD R5, R4, 0x1000, R11.reuse ;  /* 0x0000100004057824 */ /* 0x100fe200078e020b */
[----:B------:R-:W-:Y:S01]  /*a670*/  R2UR UR9, R10 ;  /* 0x000000000a0972ca */ /* 0x000fe200000e0000 */
[C---:B------:R-:W-:Y:S01]  /*a680*/  IMAD R11, R4.reuse, 0x3800, R11 ;  /* 0x00003800040b7824 */ /* 0x040fe200078e020b */
[----:B------:R-:W-:Y:S01]  /*a690*/  UIADD3 UR4, UP0, UR20, 0xf0, URZ ;  /* 0x000000f014047890 */ /* 0x000fe2000ff1e03f */
[----:B------:R-:W-:Y:S01]  /*a6a0*/  VIADD R13, R13, 0xffffffff ;  /* 0xffffffff0d0d7836 */ /* 0x000fe20000000000 */
[----:B------:R-:W-:Y:S01]  /*a6b0*/  R2UR UR5, R5 ;  /* 0x00000000050572ca */ /* 0x000fe200000e0000 */
[----:B------:R-:W-:Y:S01]  /*a6c0*/  UIADD3 UR22, UP1, UR20, 0x1f0, URZ ;  /* 0x000001f014167890 */ /* 0x000fe2000ff3e03f */
[----:B------:R-:W-:Y:S01]  /*a6d0*/  R2UR UR8, R11 ;  /* 0x000000000b0872ca */ /* 0x000fe200000e0000 */
[----:B------:R-:W-:Y:S01]  /*a6e0*/  VIADD R4, R4, 0x1 ;  /* 0x0000000104047836 */ /* 0x000fe20000000000 */
[----:B------:R-:W-:Y:S01]  /*a6f0*/  R2UR UR11, R19 ;  /* 0x00000000130b72ca */ /* 0x000fe200000e0000 */
[----:B------:R-:W-:Y:S01]  /*a700*/  UIADD3.X UR23, URZ, UR21, URZ, UP1, !UPT ;  /* 0x000000153f177290 */ /* 0x000fe20008ffe43f */
[----:B------:R-:W-:Y:S01]  /*a710*/  R2UR UR10, R12 ;  /* 0x000000000c0a72ca */ /* 0x000fe200000e0000 */
[----:B------:R-:W-:Y:S01]  /*a720*/  UMOV UR6, 0x0 ;  /* 0x0000000000067882 */ /* 0x000fe20000000000 */
[----:B------:R-:W-:Y:S01]  /*a730*/  R2UR UR12, R2 ;  /* 0x00000000020c72ca */ /* 0x000fe200000e0000 */
[----:B------:R-:W-:Y:S01]  /*a740*/  UMOV UR7, 0x10000000 ;  /* 0x1000000000077882 */ /* 0x000fe20000000000 */
[----:B------:R-:W-:Y:S01]  /*a750*/  R2UR UR18, R22 ;  /* 0x00000000161272ca */ /* 0x000fe200000e0000 */
[----:B------:R-:W-:Y:S01]  /*a760*/  VIADD R12, R12, 0x20 ;  /* 0x000000200c0c7836 */ /* 0x000fe20000000000 */
[----:B------:R-:W-:Y:S01]  /*a770*/  ISETP.GT.AND P3, PT, R13, 0x1, PT ;  /* 0x000000010d00780c */ /* 0x000fe20003f64270 */
[----:B------:R-:W-:Y:S01]  /*a780*/  UIADD3 UR13, UR5, 0x200, URZ ;  /* 0x00000200050d7890 */ /* 0x000fe2000fffe03f */
[----:B------:R-:W-:Y:S01]  /*a790*/  ISETP.NE.AND P1, PT, R4, 0xc, PT ;  /* 0x0000000c0400780c */ /* 0x000fe20003f25270 */
[----:B------:R-:W-:-:S02]  /*a7a0*/  UIADD3.X UR5, URZ, UR21, URZ, UP0, !UPT ;  /* 0x000000153f057290 */ /* 0x000fc400087fe43f */
[----:B------:R-:W-:Y:S01]  /*a7b0*/  UIADD3 UR14, UR8, 0xc200, URZ ;  /* 0x0000c200080e7890 */ /* 0x000fe2000fffe03f */
[----:B------:R-:W-:Y:S02]  /*a7c0*/  SEL R10, RZ, 0x1, P1 ;  /* 0x00000001ff0a7807 */ /* 0x000fe40000800000 */
[----:B------:R-:W-:Y:S01]  /*a7d0*/  UMOV UR8, UR13 ;  /* 0x0000000d00087c82 */ /* 0x000fe20008000000 */
[----:B------:R-:W-:Y:S02]  /*a7e0*/  SEL R4, R4, RZ, P1 ;  /* 0x000000ff04047207 */ /* 0x000fe40000800000 */
[----:B------:R-:W-:Y:S01]  /*a7f0*/  LOP3.LUT R3, R3, R10, RZ, 0x3c, !PT ;  /* 0x0000000a03037212 */ /* 0x000fe200078e3cff */
[----:B------:R0:W-:Y:S02]  /*a800*/  UTMALDG.3D [UR8], [UR4], desc[UR6] ;  /* 0x00000608040075b4 */ /* 0x0001e40008011000 */
[----:B0-----:R-:W-:Y:S01]  /*a810*/  UMOV UR8, UR14 ;  /* 0x0000000e00087c82 */ /* 0x001fe20008000000 */
[----:B------:R-:W-:-:S02]  /*a820*/  UMOV UR11, UR18 ;  /* 0x00000012000b7c82 */ /* 0x000fc40008000000 */
[----:B------:R0:W-:Y:S02]  /*a830*/  UTMALDG.3D [UR8], [UR22], desc[UR6] ;  /* 0x00000608160075b4 */ /* 0x0001e40008011000 */
[----:B0-----:R-:W-:Y:S05]  /*a840*/  @P3 BRA `(.L_x_267) ;  /* 0xfffffffc00483947 */ /* 0x001fea000383ffff */
.L_x_263:
[----:B------:R-:W-:Y:S05]  /*a850*/  BSYNC B1 ;  /* 0x0000000000017941 */ /* 0x000fea0003800000 */
.L_x_262:
[----:B------:R-:W2:Y:S01]  /*a860*/  LDL.64 R10, [R1] ;  /* 0x00000000010a7983 */ /* 0x000ea20000100a00 */
[----:B------:R-:W-:Y:S01]  /*a870*/  LOP3.LUT P4, RZ, R8, 0xff, RZ, 0xc0, !PT ;  /* 0x000000ff08ff7812 */ /* 0x000fe2000788c0ff */
[----:B------:R-:W-:Y:S01]  /*a880*/  VIADD R4, R7, UR40 ;  /* 0x0000002807047c36 */ /* 0x000fe20008000000 */
[----:B------:R-:W-:Y:S01]  /*a890*/  ULDC.64 UR4, c[0x0][0x650] ;  /* 0x0001940000047ab9 */ /* 0x000fe20000000a00 */
[----:B------:R-:W-:Y:S01]  /*a8a0*/  IMAD.U32 R7, RZ, RZ, UR40 ;  /* 0x00000028ff077e24 */ /* 0x000fe2000f8e00ff */
[----:B------:R-:W-:Y:S01]  /*a8b0*/  UISETP.GE.U32.AND UP0, UPT, UR40, 0xc, UPT ;  /* 0x0000000c2800788c */ /* 0x000fe2000bf06070 */
[----:B------:R-:W-:Y:S01]  /*a8c0*/  BSSY B1, `(.L_x_268) ;  /* 0x000006f000017945 */ /* 0x000fe20003800000 */
[----:B------:R-:W-:Y:S01]  /*a8d0*/  ISETP.GT.U32.AND P1, PT, R4, 0xb, PT ;  /* 0x0000000b0400780c */ /* 0x000fe20003f24070 */
[----:B------:R-:W-:Y:S01]  /*a8e0*/  IMAD.MOV.U32 R19, RZ, RZ, -0x1 ;  /* 0xffffffffff137424 */ /* 0x000fe200078e00ff */
[----:B------:R-:W-:Y:S01]  /*a8f0*/  PRMT R8, RZ, 0x7610, R8 ;  /* 0x00007610ff087816 */ /* 0x000fe20000000008 */
[----:B------:R-:W-:Y:S01]  /*a900*/  IMAD.MOV.U32 R22, RZ, RZ, -0x1 ;  /* 0xffffffffff167424 */ /* 0x000fe200078e00ff */
[----:B------:R-:W-:-:S02]  /*a910*/  ISETP.LT.U32.AND P1, PT, R7, 0xc, P1 ;  /* 0x0000000c0700780c */ /* 0x000fc40000f21070 */
[----:B------:R-:W-:Y:S01]  /*a920*/  PLOP3.LUT P3, PT, PT, PT, UP0, 0x80, 0x0 ;  /* 0x000000000000781c */ /* 0x000fe20003f6f008 */
[----:B------:R-:W0:Y:S01]  /*a930*/  @P4 S2R R3, SR_CgaCtaId ;  /* 0x0000000000034919 */ /* 0x000e220000008800 */
[----:B------:R-:W-:-:S04]  /*a940*/  @P4 MOV R2, 0x400 ;  /* 0x0000040000024802 */ /* 0x000fc80000000f00 */
[----:B0-----:R-:W-:Y:S01]  /*a950*/  @P4 LEA R5, R3, R2, 0x18 ;  /* 0x0000000203054211 */ /* 0x001fe200078ec0ff */
[----:B------:R-:W-:-:S03]  /*a960*/  IMAD.WIDE.U32 R2, R4, -0x55555555, RZ ;  /* 0xaaaaaaab04027825 */ /* 0x000fc600078e00ff */
[----:B------:R0:W-:Y:S01]  /*a970*/  @P4 SYNCS.ARRIVE.TRANS64.A1T0 RZ, [R5+URZ+0xf8], RZ ;  /* 0x0000f8ff05ff49a7 */ /* 0x0001e2000810003f */
[----:B------:R-:W-:Y:S01]  /*a980*/  IMAD.MOV.U32 R2, RZ, RZ, -0x1 ;  /* 0xffffffffff027424 */ /* 0x000fe200078e00ff */
[----:B0-----:R-:W-:Y:S02]  /*a990*/  SHF.R.U32.HI R5, RZ, 0x3, R3 ;  /* 0x00000003ff057819 */ /* 0x001fe40000011603 */
[----:B------:R-:W-:-:S03]  /*a9a0*/  SEL R3, RZ, 0x1, !P1 ;  /* 0x00000001ff037807 */ /* 0x000fc60004800000 */
[----:B------:R-:W-:Y:S01]  /*a9b0*/  IMAD R7, R5, -0xc, R4 ;  /* 0xfffffff405077824 */ /* 0x000fe200078e0204 */
[----:B------:R-:W-:Y:S02]  /*a9c0*/  LOP3.LUT R0, R0, R3, RZ, 0x3c, !PT ;  /* 0x0000000300007212 */ /* 0x000fe400078e3cff */
[----:B------:R-:W-:Y:S02]  /*a9d0*/  PRMT R3, RZ, 0x7610, R3 ;  /* 0x00007610ff037816 */ /* 0x000fe40000000003 */
[----:B------:R-:W-:Y:S02]  /*a9e0*/  @P3 LOP3.LUT R0, R0, 0x1, R5, 0x78, !PT ;  /* 0x0000000100003812 */ /* 0x000fe400078e7805 */
[----:B--2---:R-:W-:-:S04]  /*a9f0*/  IADD3 R18, P4, R18, R10, RZ ;  /* 0x0000000a12127210 */ /* 0x004fc80007f9e0ff */
[----:B------:R-:W-:Y:S01]  /*aa00*/  ISETP.GE.U32.AND P1, PT, R18, UR4, PT ;  /* 0x0000000412007c0c */ /* 0x000fe2000bf26070 */
[----:B------:R-:W-:-:S05]  /*aa10*/  IMAD.X R17, R17, 0x1, R23, P4 ;  /* 0x0000000111117824 */ /* 0x000fca00020e0617 */
[----:B------:R-:W-:-:S13]  /*aa20*/  ISETP.GE.U32.AND.EX P1, PT, R17, UR5, PT, P1 ;  /* 0x0000000511007c0c */ /* 0x000fda000bf26110 */
[----:B------:R-:W-:Y:S05]  /*aa30*/  @P1 BRA `(.L_x_269) ;  /* 0x00000004005c1947 */ /* 0x000fea0003800000 */
[----:B------:R-:W0:Y:S01]  /*aa40*/  S2R R11, SR_CTAID.X ;  /* 0x00000000000b7919 */ /* 0x000e220000002500 */
[----:B------:R-:W-:Y:S01]  /*aa50*/  ULDC.64 UR4, c[0x0][0x628] ;  /* 0x00018a0000047ab9 */ /* 0x000fe20000000a00 */
[----:B------:R-:W1:Y:S01]  /*aa60*/  LDC R12, c[0x0][0x144] ;  /* 0x00005100ff0c7b82 */ /* 0x000e620000000800 */
[----:B------:R-:W-:Y:S01]  /*aa70*/  ISETP.NE.U32.AND P1, PT, RZ, UR4, PT ;  /* 0x00000004ff007c0c */ /* 0x000fe2000bf25070 */
[----:B------:R-:W2:Y:S01]  /*aa80*/  S2R R9, SR_CTAID.Y ;  /* 0x0000000000097919 */ /* 0x000ea20000002600 */
[----:B------:R-:W-:Y:S01]  /*aa90*/  ULDC UR6, c[0x0][0x150] ;  /* 0x0000540000067ab9 */ /* 0x000fe20000000800 */
[----:B------:R-:W-:Y:S01]  /*aaa0*/  ULDC UR7, c[0x0][0x630] ;  /* 0x00018c0000077ab9 */ /* 0x000fe20000000800 */
[----:B------:R-:W-:Y:S01]  /*aab0*/  ISETP.NE.AND.EX P1, PT, RZ, UR5, PT, P1 ;  /* 0x00000005ff007c0c */ /* 0x000fe2000bf25310 */
[----:B------:R-:W-:Y:S01]  /*aac0*/  IMAD.MOV.U32 R2, RZ, RZ, R18 ;  /* 0x000000ffff027224 */ /* 0x000fe200078e0012 */
[----:B0-----:R-:W-:-:S05]  /*aad0*/  I2FP.F32.U32 R3, R11 ;  /* 0x0000000b00037245 */ /* 0x001fca0000201000 */
[----:B------:R-:W-:Y:S01]  /*aae0*/  FMUL R14, R3, UR6 ;  /* 0x00000006030e7c20 */ /* 0x000fe20008400000 */
[----:B------:R-:W-:-:S05]  /*aaf0*/  IMAD.MOV.U32 R3, RZ, RZ, R17 ;  /* 0x000000ffff037224 */ /* 0x000fca00078e0011 */
[----:B--2---:R-:W-:Y:S05]  /*ab00*/  @!P1 BRA `(.L_x_270) ;  /* 0x0000000000289947 */ /* 0x004fea0003800000 */
[----:B------:R-:W-:Y:S02]  /*ab10*/  ULDC UR6, c[0x0][0x634] ;  /* 0x00018d0000067ab9 */ /* 0x000fe40000000800 */
[----:B------:R-:W-:-:S05]  /*ab20*/  IADD3 R3, P1, R18, UR6, RZ ;  /* 0x0000000612037c10 */ /* 0x000fca000ff3e0ff */
[----:B------:R-:W-:-:S04]  /*ab30*/  IMAD.X R13, RZ, RZ, R17, P1 ;  /* 0x000000ffff0d7224 */ /* 0x000fc800008e0611 */
[----:B------:R-:W-:-:S04]  /*ab40*/  IMAD.WIDE.U32 R4, R13, UR4, RZ ;  /* 0x000000040d047c25 */ /* 0x000fc8000f8e00ff */
[----:B------:R-:W-:-:S04]  /*ab50*/  IMAD.WIDE.U32 R4, P1, R3, UR5, R4 ;  /* 0x0000000503047c25 */ /* 0x000fc8000f820004 */
[----:B------:R-:W-:-:S04]  /*ab60*/  IMAD.WIDE.U32 R2, R3, UR4, RZ ;  /* 0x0000000403027c25 */ /* 0x000fc8000f8e00ff */
[----:B------:R-:W-:Y:S01]  /*ab70*/  IMAD.MOV.U32 R2, RZ, RZ, R5 ;  /* 0x000000ffff027224 */ /* 0x000fe200078e0005 */
[----:B------:R-:W-:Y:S01]  /*ab80*/  IADD3 RZ, P3, R3, R4, RZ ;  /* 0x0000000403ff7210 */ /* 0x000fe20007f7e0ff */
[----:B------:R-:W-:-:S04]  /*ab90*/  IMAD.X R3, RZ, RZ, RZ, P1 ;  /* 0x000000ffff037224 */ /* 0x000fc800008e06ff */
[----:B------:R-:W-:-:S08]  /*aba0*/  IMAD.WIDE.U32.X R2, R13, UR5, R2, P3 ;  /* 0x000000050d027c25 */ /* 0x000fd000098e0402 */
.L_x_270:
[--C-:B------:R-:W-:Y:S01]  /*abb0*/  SHF.R.U64 R10, R2, UR7, R3.reuse ;  /* 0x00000007020a7c19 */ /* 0x100fe20008001203 */
[----:B------:R-:W0:Y:S01]  /*abc0*/  F2I.U32.TRUNC.NTZ R14, R14 ;  /* 0x0000000e000e7305 */ /* 0x000e22000020f000 */
[----:B------:R-:W-:Y:S01]  /*abd0*/  SHF.R.U32.HI R2, RZ, UR7, R3 ;  /* 0x00000007ff027c19 */ /* 0x000fe20008011603 */
[----:B------:R-:W-:Y:S01]  /*abe0*/  ULDC.64 UR4, c[0x0][0x620] ;  /* 0x0001880000047ab9 */ /* 0x000fe20000000a00 */
[----:B------:R-:W-:Y:S01]  /*abf0*/  IADD3 R5, P1, RZ, -R10, RZ ;  /* 0x8000000aff057210 */ /* 0x000fe20007f3e0ff */
[----:B------:R-:W-:Y:S01]  /*ac00*/  IMAD.MOV.U32 R3, RZ, RZ, R17 ;  /* 0x000000ffff037224 */ /* 0x000fe200078e0011 */
[----:B------:R-:W-:-:S03]  /*ac10*/  ULDC.64 UR6, c[0x0][0x640] ;  /* 0x0001900000067ab9 */ /* 0x000fc60000000a00 */
[----:B------:R-:W-:Y:S01]  /*ac20*/  IMAD.X R2, RZ, RZ, ~R2, P1 ;  /* 0x000000ffff027224 */ /* 0x000fe200008e0e02 */
[----:B------:R-:W-:-:S03]  /*ac30*/  ISETP.NE.U32.AND P1, PT, RZ, UR6, PT ;  /* 0x00000006ff007c0c */ /* 0x000fc6000bf25070 */
[----:B------:R-:W-:Y:S01]  /*ac40*/  IMAD R4, R2, UR4, RZ ;  /* 0x0000000402047c24 */ /* 0x000fe2000f8e02ff */
[----:B------:R-:W-:Y:S01]  /*ac50*/  ISETP.NE.AND.EX P1, PT, RZ, UR7, PT, P1 ;  /* 0x00000007ff007c0c */ /* 0x000fe2000bf25310 */
[----:B------:R-:W-:-:S04]  /*ac60*/  IMAD.MOV.U32 R2, RZ, RZ, R18 ;  /* 0x000000ffff027224 */ /* 0x000fc800078e0012 */
[----:B------:R-:W-:Y:S01]  /*ac70*/  IMAD.WIDE.U32 R2, R5, UR4, R2 ;  /* 0x0000000405027c25 */ /* 0x000fe2000f8e0002 */
[----:B------:R-:W-:-:S03]  /*ac80*/  ULDC UR4, c[0x0][0x618] ;  /* 0x0001860000047ab9 */ /* 0x000fc60000000800 */
[----:B------:R-:W-:Y:S01]  /*ac90*/  IMAD R5, R5, UR5, R4 ;  /* 0x0000000505057c24 */ /* 0x000fe2000f8e0204 */
[----:B------:R-:W-:Y:S01]  /*aca0*/  ULDC UR5, c[0x0][0x154] ;  /* 0x0000550000057ab9 */ /* 0x000fe20000000800 */
[----:B0-----:R-:W-:Y:S02]  /*acb0*/  IMAD.MOV R4, RZ, RZ, -R14 ;  /* 0x000000ffff047224 */ /* 0x001fe400078e0a0e */
[----:B------:R-:W0:Y:S01]  /*acc0*/  LDC R14, c[0x0][0x148] ;  /* 0x00005200ff0e7b82 */ /* 0x000e220000000800 */
[----:B------:R-:W-:Y:S02]  /*acd0*/  IMAD.IADD R3, R3, 0x1, R5 ;  /* 0x0000000103037824 */ /* 0x000fe400078e0205 */
[----:B-1----:R-:W-:Y:S01]  /*ace0*/  IMAD R11, R12, R4, R11 ;  /* 0x000000040c0b7224 */ /* 0x002fe200078e020b */
[----:B------:R-:W-:Y:S02]  /*acf0*/  I2FP.F32.U32 R4, R9 ;  /* 0x0000000900047245 */ /* 0x000fe40000201000 */
[----:B------:R-:W-:-:S02]  /*ad00*/  SHF.R.U64 R12, R2, UR4, R3 ;  /* 0x00000004020c7c19 */ /* 0x000fc40008001203 */
[----:B------:R-:W-:Y:S01]  /*ad10*/  SHF.R.U32.HI R3, RZ, UR4, R3 ;  /* 0x00000004ff037c19 */ /* 0x000fe20008011603 */
[----:B------:R-:W-:Y:S01]  /*ad20*/  FMUL R4, R4, UR5 ;  /* 0x0000000504047c20 */ /* 0x000fe20008400000 */
[----:B------:R-:W-:Y:S02]  /*ad30*/  ULDC UR4, c[0x0][0x608] ;  /* 0x0001820000047ab9 */ /* 0x000fe40000000800 */
[--C-:B------:R-:W-:Y:S01]  /*ad40*/  SHF.R.U64 R15, R12, UR4, R3.reuse ;  /* 0x000000040c0f7c19 */ /* 0x100fe20008001203 */
[----:B------:R1:W2:Y:S01]  /*ad50*/  F2I.U32.TRUNC.NTZ R20, R4 ;  /* 0x0000000400147305 */ /* 0x0002a2000020f000 */
[----:B------:R-:W-:Y:S01]  /*ad60*/  SHF.R.U32.HI R2, RZ, UR4, R3 ;  /* 0x00000004ff027c19 */ /* 0x000fe20008011603 */
[----:B------:R-:W-:-:S03]  /*ad70*/  ULDC UR4, c[0x0][0x658] ;  /* 0x0001960000047ab9 */ /* 0x000fc60000000800 */
[--C-:B------:R-:W-:Y:S02]  /*ad80*/  SHF.R.U64 R13, R15, UR4, R2.reuse ;  /* 0x000000040f0d7c19 */ /* 0x100fe40008001202 */
[----:B------:R-:W-:-:S03]  /*ad90*/  SHF.R.U32.HI R19, RZ, UR4, R2 ;  /* 0x00000004ff137c19 */ /* 0x000fc60008011602 */
[----:B------:R-:W-:Y:S02]  /*ada0*/  IMAD.MOV.U32 R2, RZ, RZ, R13 ;  /* 0x000000ffff027224 */ /* 0x000fe400078e000d */
[----:B------:R-:W-:Y:S01]  /*adb0*/  IMAD.MOV.U32 R3, RZ, RZ, R19 ;  /* 0x000000ffff037224 */ /* 0x000fe200078e0013 */
[----:B-1----:R-:W-:Y:S06]  /*adc0*/  @!P1 BRA `(.L_x_271) ;  /* 0x0000000000289947 */ /* 0x002fec0003800000 */
        /* <DEDUP_REMOVED lines=10> */
.L_x_271:
[----:B------:R-:W1:Y:S01]  /*ae70*/  LDC R4, c[0x0][0x65c] ;  /* 0x00019700ff047b82 */ /* 0x000e620000000800 */
[----:B------:R-:W-:Y:S01]  /*ae80*/  ULDC UR4, c[0x0][0x648] ;  /* 0x0001920000047ab9 */ /* 0x000fe20000000800 */
[----:B------:R-:W-:Y:S01]  /*ae90*/  LOP3.LUT R15, R15, UR16, RZ, 0xc0, !PT ;  /* 0x000000100f0f7c12 */ /* 0x000fe2000f8ec0ff */
[----:B--2---:R-:W-:Y:S01]  /*aea0*/  IMAD.MOV R20, RZ, RZ, -R20 ;  /* 0x000000ffff147224 */ /* 0x004fe200078e0a14 */
[----:B------:R-:W-:Y:S01]  /*aeb0*/  SHF.R.U64 R2, R2, UR4, R3 ;  /* 0x0000000402027c19 */ /* 0x000fe20008001203 */
[----:B------:R-:W-:Y:S01]  /*aec0*/  ULDC UR4, c[0x0][0x638] ;  /* 0x00018e0000047ab9 */ /* 0x000fe20000000800 */
[----:B------:R-:W-:Y:S01]  /*aed0*/  LOP3.LUT R12, R12, UR15, RZ, 0xc0, !PT ;  /* 0x0000000f0c0c7c12 */ /* 0x000fe2000f8ec0ff */
[----:B------:R-:W-:Y:S01]  /*aee0*/  ULDC UR5, c[0x0][0x610] ;  /* 0x0001840000057ab9 */ /* 0x000fe20000000800 */
[----:B------:R-:W-:Y:S01]  /*aef0*/  IMAD.MOV.U32 R3, RZ, RZ, 0x1 ;  /* 0x00000001ff037424 */ /* 0x000fe200078e00ff */
[----:B-1----:R-:W-:Y:S01]  /*af00*/  ISETP.NE.AND P1, PT, R4, 0x1, PT ;  /* 0x000000010400780c */ /* 0x002fe20003f25270 */
[----:B------:R-:W-:-:S02]  /*af10*/  IMAD.MOV R4, RZ, RZ, -R2 ;  /* 0x000000ffff047224 */ /* 0x000fc400078e0a02 */
[----:B------:R-:W-:Y:S02]  /*af20*/  IMAD R2, R2, UR17, R15 ;  /* 0x0000001102027c24 */ /* 0x000fe4000f8e020f */
[----:B------:R-:W-:Y:S01]  /*af30*/  IMAD R13, R4, UR4, R13 ;  /* 0x00000004040d7c24 */ /* 0x000fe2000f8e020d */
[----:B------:R-:W-:-:S07]  /*af40*/  ULDC UR4, c[0x0][0x600] ;  /* 0x0001800000047ab9 */ /* 0x000fce0000000800 */
[----:B0-----:R-:W-:-:S04]  /*af50*/  @P1 IMAD R11, R14, R20, R9 ;  /* 0x000000140e0b1224 */ /* 0x001fc800078e0209 */
[----:B------:R-:W-:Y:S02]  /*af60*/  IMAD R11, R2, UR5, R11 ;  /* 0x00000005020b7c24 */ /* 0x000fe4000f8e020b */
[----:B------:R-:W-:-:S05]  /*af70*/  IMAD R2, R13, UR4, R12 ;  /* 0x000000040d027c24 */ /* 0x000fca000f8e020c */
[----:B------:R-:W-:Y:S02]  /*af80*/  SEL R22, R2, R11, !P1 ;  /* 0x0000000b02167207 */ /* 0x000fe40004800000 */
[----:B------:R-:W-:Y:S01]  /*af90*/  SEL R19, R11, R2, !P1 ;  /* 0x000000020b137207 */ /* 0x000fe20004800000 */
[----:B------:R-:W-:-:S07]  /*afa0*/  IMAD.MOV.U32 R2, RZ, RZ, R10 ;  /* 0x000000ffff027224 */ /* 0x000fce00078e000a */
.L_x_269:
[----:B------:R-:W-:Y:S05]  /*afb0*/  BSYNC B1 ;  /* 0x0000000000017941 */ /* 0x000fea0003800000 */
.L_x_268:
[----:B------:R-:W-:-:S13]  /*afc0*/  LOP3.LUT P1, RZ, R3, 0xff, RZ, 0xc0, !PT ;  /* 0x000000ff03ff7812 */ /* 0x000fda000782c0ff */
[----:B------:R-:W-:Y:S05]  /*afd0*/  @P1 BRA `(.L_x_272) ;  /* 0xfffffff400301947 */ /* 0x000fea000383ffff */
[----:B------:R-:W-:Y:S05]  /*afe0*/  BSYNC B0 ;  /* 0x0000000000007941 */ /* 0x000fea0003800000 */
.L_x_260:
[----:B------:R-:W-:-:S03]  /*aff0*/  UMOV UR4, 0xffffffff ;  /* 0xffffffff00047882 */ /* 0x000fc60000000000 */
[----:B------:R-:W-:Y:S05]  /*b000*/  BRA.DIV UR4, `(.L_x_273) ;  /* 0x0000000a04607947 */ /* 0x000fea000b800000 */
[----:B------:R-:W-:-:S13]  /*b010*/  ELECT P6, URZ, PT ;  /* 0x00000000003f782f */ /* 0x000fda00038c0000 */
.L_x_297:
[----:B------:R-:W-:Y:S04]  /*b020*/  BSSY B0, `(.L_x_274) ;  /* 0x0000073000007945 */ /* 0x000fe80003800000 */
[----:B------:R-:W-:Y:S05]  /*b030*/  @!P6 BRA `(.L_x_275) ;  /* 0x0000000400c4e947 */ /* 0x000fea0003800000 */
[----:B------:R-:W-:-:S04]  /*b040*/  LOP3.LUT R16, R16, 0x2, RZ, 0xfc, !PT ;  /* 0x0000000210107812 */ /* 0x000fc800078efcff */
[----:B------:R-:W-:-:S13]  /*b050*/  ISETP.NE.AND P0, PT, R16, 0x3, PT ;  /* 0x000000031000780c */ /* 0x000fda0003f05270 */
[----:B------:R-:W-:Y:S05]  /*b060*/  @!P0 BRA `(.L_x_276) ;  /* 0x0000000000048947 */ /* 0x000fea0003800000 */
[----:B------:R-:W-:Y:S01]  /*b070*/  BPT.TRAP 0x1 ;  /* 0x000000040000795c */ /* 0x000fe20000300000 */
.L_x_276:
[----:B------:R-:W0:Y:S01]  /*b080*/  S2R R3, SR_CgaCtaId ;  /* 0x0000000000037919 */ /* 0x000e220000008800 */
[----:B------:R-:W-:Y:S02]  /*b090*/  MOV R2, 0x400 ;  /* 0x0000040000027802 */ /* 0x000fe40000000f00 */
[----:B------:R-:W-:Y:S02]  /*b0a0*/  SHF.L.U32 R4, R0, 0x1f, RZ ;  /* 0x0000001f00047819 */ /* 0x000fe400000006ff */
[----:B0-----:R-:W-:-:S05]  /*b0b0*/  LEA R2, R3, R2, 0x18 ;  /* 0x0000000203027211 */ /* 0x001fca00078ec0ff */
[----:B------:R-:W-:-:S04]  /*b0c0*/  VIADD R2, R2, 0x60 ;  /* 0x0000006002027836 */ /* 0x000fc80000000000 */
[C---:B------:R-:W-:Y:S02]  /*b0d0*/  IMAD R9, R7.reuse, 0x8, R2 ;  /* 0x0000000807097824 */ /* 0x040fe400078e0202 */
[----:B------:R-:W-:Y:S02]  /*b0e0*/  VIADD R7, R7, 0x1 ;  /* 0x0000000107077836 */ /* 0x000fe40000000000 */
[----:B------:R-:W0:Y:S03]  /*b0f0*/  SYNCS.PHASECHK.TRANS64.TRYWAIT P0, [R9+URZ], R4 ;  /* 0x00000004090075a7 */ /* 0x000e26000800017f */
[----:B------:R-:W-:-:S04]  /*b100*/  ISETP.NE.AND P1, PT, R7, 0xc, PT ;  /* 0x0000000c0700780c */ /* 0x000fc80003f25270 */
[----:B------:R-:W-:Y:S02]  /*b110*/  SEL R3, RZ, 0x1, P1 ;  /* 0x00000001ff037807 */ /* 0x000fe40000800000 */
[----:B------:R-:W-:Y:S02]  /*b120*/  SEL R7, R7, RZ, P1 ;  /* 0x000000ff07077207 */ /* 0x000fe40000800000 */
[----:B------:R-:W-:-:S03]  /*b130*/  LOP3.LUT R6, R0, R3, RZ, 0x3c, !PT ;  /* 0x0000000300067212 */ /* 0x000fc600078e3cff */
[----:B------:R-:W-:Y:S01]  /*b140*/  IMAD R8, R7, 0x8, R2 ;  /* 0x0000000807087824 */ /* 0x000fe200078e0202 */
[----:B------:R-:W-:Y:S01]  /*b150*/  SHF.L.U32 R5, R6, 0x1f, RZ ;  /* 0x0000001f06057819 */ /* 0x000fe200000006ff */
[----:B0-----:R-:W-:Y:S06]  /*b160*/  @!P0 BRA `(.L_x_277) ;  /* 0x0000000800288947 */ /* 0x001fec0003800000 */
.L_x_298:
[----:B------:R-:W1:Y:S01]  /*b170*/  SYNCS.PHASECHK.TRANS64.TRYWAIT P0, [R8+URZ], R5 ;  /* 0x00000005080075a7 */ /* 0x000e62000800017f */
[----:B------:R-:W-:-:S05]  /*b180*/  VIADD R0, R7, 0x1 ;  /* 0x0000000107007836 */ /* 0x000fca0000000000 */
[----:B------:R-:W-:-:S04]  /*b190*/  ISETP.NE.AND P1, PT, R0, 0xc, PT ;  /* 0x0000000c0000780c */ /* 0x000fc80003f25270 */
[----:B------:R-:W-:Y:S02]  /*b1a0*/  SEL R3, RZ, 0x1, P1 ;  /* 0x00000001ff037807 */ /* 0x000fe40000800000 */
[----:B------:R-:W-:Y:S02]  /*b1b0*/  SEL R7, R0, RZ, P1 ;  /* 0x000000ff00077207 */ /* 0x000fe40000800000 */
[----:B------:R-:W-:-:S03]  /*b1c0*/  LOP3.LUT R6, R6, R3, RZ, 0x3c, !PT ;  /* 0x0000000306067212 */ /* 0x000fc600078e3cff */
[----:B0-----:R-:W-:Y:S01]  /*b1d0*/  IMAD R9, R7, 0x8, R2 ;  /* 0x0000000807097824 */ /* 0x001fe200078e0202 */
[----:B------:R-:W-:Y:S01]  /*b1e0*/  SHF.L.U32 R4, R6, 0x1f, RZ ;  /* 0x0000001f06047819 */ /* 0x000fe200000006ff */
[----:B-1----:R-:W-:Y:S06]  /*b1f0*/  @!P0 BRA `(.L_x_278) ;  /* 0x0000000800188947 */ /* 0x002fec0003800000 */
.L_x_299:
        /* <DEDUP_REMOVED lines=9> */
.L_x_300:
        /* <DEDUP_REMOVED lines=9> */
.L_x_301:
        /* <DEDUP_REMOVED lines=9> */
.L_x_302:
        /* <DEDUP_REMOVED lines=9> */
.L_x_303:
        /* <DEDUP_REMOVED lines=9> */
.L_x_304:
        /* <DEDUP_REMOVED lines=9> */
.L_x_305:
        /* <DEDUP_REMOVED lines=9> */
.L_x_306:
[----:B------:R-:W1:Y:S01]  /*b5f0*/  SYNCS.PHASECHK.TRANS64.TRYWAIT P0, [R8+URZ], R5 ;  /* 0x00000005080075a7 */ /* 0x000e62000800017f */
[----:B------:R-:W-:-:S05]  /*b600*/  VIADD R0, R7, 0x1 ;  /* 0x0000000107007836 */ /* 0x000fca0000000000 */
[----:B------:R-:W-:-:S04]  /*b610*/  ISETP.NE.AND P1, PT, R0, 0xc, PT ;  /* 0x0000000c0000780c */ /* 0x000fc80003f25270 */
[----:B------:R-:W-:Y:S02]  /*b620*/  SEL R3, RZ, 0x1, P1 ;  /* 0x00000001ff037807 */ /* 0x000fe40000800000 */
[----:B------:R-:W-:Y:S02]  /*b630*/  SEL R7, R0, RZ, P1 ;  /* 0x000000ff00077207 */ /* 0x000fe40000800000 */
[----:B0-----:R-:W-:-:S03]  /*b640*/  LOP3.LUT R9, R6, R3, RZ, 0x3c, !PT ;  /* 0x0000000306097212 */ /* 0x001fc600078e3cff */
[----:B------:R-:W-:Y:S01]  /*b650*/  IMAD R11, R7, 0x8, R2 ;  /* 0x00000008070b7824 */ /* 0x000fe200078e0202 */
[----:B------:R-:W-:Y:S01]  /*b660*/  SHF.L.U32 R6, R9, 0x1f, RZ ;  /* 0x0000001f09067819 */ /* 0x000fe200000006ff */
[----:B-1----:R-:W-:Y:S06]  /*b670*/  @!P0 BRA `(.L_x_286) ;  /* 0x0000000400988947 */ /* 0x002fec0003800000 */
.L_x_307:
[----:B------:R-:W1:Y:S01]  /*b680*/  SYNCS.PHASECHK.TRANS64.TRYWAIT P0, [R11+URZ], R6 ;  /* 0x000000060b0075a7 */ /* 0x000e62000800017f */
[----:B------:R-:W-:-:S05]  /*b690*/  VIADD R0, R7, 0x1 ;  /* 0x0000000107007836 */ /* 0x000fca0000000000 */
[----:B------:R-:W-:-:S04]  /*b6a0*/  ISETP.NE.AND P1, PT, R0, 0xc, PT ;  /* 0x0000000c0000780c */ /* 0x000fc80003f25270 */
[----:B------:R-:W-:Y:S02]  /*b6b0*/  SEL R4, RZ, 0x1, P1 ;  /* 0x00000001ff047807 */ /* 0x000fe40000800000 */
[----:B------:R-:W-:Y:S02]  /*b6c0*/  SEL R3, R0, RZ, P1 ;  /* 0x000000ff00037207 */ /* 0x000fe40000800000 */
[----:B------:R-:W-:Y:S01]  /*b6d0*/  LOP3.LUT R0, R9, R4, RZ, 0x3c, !PT ;  /* 0x0000000409007212 */ /* 0x000fe200078e3cff */
[----:B-1----:R-:W-:Y:S06]  /*b6e0*/  @!P0 BRA `(.L_x_287) ;  /* 0x0000000400908947 */ /* 0x002fec0003800000 */
.L_x_308:
[----:B------:R-:W-:Y:S01]  /*b6f0*/  IMAD R3, R3, 0x8, R2 ;  /* 0x0000000803037824 */ /* 0x000fe200078e0202 */
[----:B------:R-:W-:-:S07]  /*b700*/  SHF.L.U32 R0, R0, 0x1f, RZ ;  /* 0x0000001f00007819 */ /* 0x000fce00000006ff */
.L_x_288:
[----:B--2---:R2:W3:Y:S02]  /*b710*/  SYNCS.PHASECHK.TRANS64.TRYWAIT P0, [R3+URZ], R0 ;  /* 0x00000000030075a7 */ /* 0x0044e4000800017f */
[----:B---3--:R-:W-:Y:S05]  /*b720*/  @!P0 NANOSLEEP.SYNCS 0x989680 ;  /* 0x009896800000895d */ /* 0x008fea0003900000 */
[----:B------:R-:W3:Y:S02]  /*b730*/  @!P0 SYNCS.PHASECHK.TRANS64 P0, [R3+URZ], R0 ;  /* 0x00000000030085a7 */ /* 0x000ee4000800007f */
[----:B---3--:R-:W-:Y:S05]  /*b740*/  @!P0 BRA `(.L_x_288) ;  /* 0xfffffffc00f08947 */ /* 0x008fea000383ffff */
.L_x_275:
[----:B------:R-:W-:Y:S05]  /*b750*/  BSYNC B0 ;  /* 0x0000000000007941 */ /* 0x000fea0003800000 */
.L_x_274:
[----:B------:R-:W-:Y:S05]  /*b760*/  EXIT ;  /* 0x000000000000794d */ /* 0x000fea0003800000 */
.L_x_16:
[----:B-1----:R1:W2:Y:S02]  /*b770*/  SYNCS.PHASECHK.TRANS64.TRYWAIT P0, [R143+URZ], R0 ;  /* 0x000000008f0075a7 */ /* 0x0022a4000800017f */
[----:B--2---:R-:W-:Y:S05]  /*b780*/  @!P0 NANOSLEEP.SYNCS 0x989680 ;  /* 0x009896800000895d */ /* 0x004fea0003900000 */
[----:B------:R-:W2:Y:S02]  /*b790*/  @!P0 SYNCS.PHASECHK.TRANS64 P0, [R143+URZ], R0 ;  /* 0x000000008f0085a7 */ /* 0x000ea4000800007f */
[----:B--2---:R-:W-:Y:S05]  /*b7a0*/  @!P0 BRA `(.L_x_16) ;  /* 0xfffffffc00f08947 */ /* 0x004fea000383ffff */
[----:B------:R-:W-:Y:S05]  /*b7b0*/  BRA `(.L_x_289) ;  /* 0xffffff5c007c7947 */ /* 0x000fea000383ffff */
.L_x_21:
[----:B--2---:R2:W3:Y:S02]  /*b7c0*/  SYNCS.PHASECHK.TRANS64.TRYWAIT P1, [R3+URZ], R0 ;  /* 0x00000000030075a7 */ /* 0x0044e4000802017f */
[----:B---3--:R-:W-:Y:S05]  /*b7d0*/  @!P1 NANOSLEEP.SYNCS 0x989680 ;  /* 0x009896800000995d */ /* 0x008fea0003900000 */
[----:B------:R-:W3:Y:S02]  /*b7e0*/  @!P1 SYNCS.PHASECHK.TRANS64 P1, [R3+URZ], R0 ;  /* 0x00000000030095a7 */ /* 0x000ee4000802007f */
[----:B---3--:R-:W-:Y:S05]  /*b7f0*/  @!P1 BRA `(.L_x_21) ;  /* 0xfffffffc00f09947 */ /* 0x008fea000383ffff */
[----:B------:R-:W-:Y:S05]  /*b800*/  BRA `(.L_x_20) ;  /* 0xffffff5c00e87947 */ /* 0x000fea000383ffff */
.L_x_26:
[----:B--2---:R-:W-:-:S04]  /*b810*/  IMAD.U32 R4, RZ, RZ, UR8 ;  /* 0x00000008ff047e24 */ /* 0x004fc8000f8e00ff */
[----:B------:R2:W3:Y:S03]  /*b820*/  SYNCS.PHASECHK.TRANS64.TRYWAIT P1, [R4+URZ], R3 ;  /* 0x00000003040075a7 */ /* 0x0004e6000802017f */
[----:B---3--:R-:W-:Y:S05]  /*b830*/  @!P1 NANOSLEEP.SYNCS 0x989680 ;  /* 0x009896800000995d */ /* 0x008fea0003900000 */
[----:B------:R-:W3:Y:S02]  /*b840*/  @!P1 SYNCS.PHASECHK.TRANS64 P1, [R4+URZ], R3 ;  /* 0x00000003040095a7 */ /* 0x000ee4000802007f */
[----:B---3--:R-:W-:Y:S05]  /*b850*/  @!P1 BRA `(.L_x_26) ;  /* 0xfffffffc00ec9947 */ /* 0x008fea000383ffff */
[----:B------:R-:W-:Y:S05]  /*b860*/  BRA `(.L_x_25) ;  /* 0xffffff6400a07947 */ /* 0x000fea000383ffff */
.L_x_32:
[----:B-1----:R1:W2:Y:S02]  /*b870*/  SYNCS.PHASECHK.TRANS64.TRYWAIT P0, [R143+URZ+0x10], R0 ;  /* 0x000010008f0075a7 */ /* 0x0022a4000800017f */
[----:B--2---:R-:W-:Y:S05]  /*b880*/  @!P0 NANOSLEEP.SYNCS 0x989680 ;  /* 0x009896800000895d */ /* 0x004fea0003900000 */
[----:B------:R-:W2:Y:S02]  /*b890*/  @!P0 SYNCS.PHASECHK.TRANS64 P0, [R143+URZ+0x10], R0 ;  /* 0x000010008f0085a7 */ /* 0x000ea4000800007f */
[----:B--2---:R-:W-:Y:S05]  /*b8a0*/  @!P0 BRA `(.L_x_32) ;  /* 0xfffffffc00f08947 */ /* 0x004fea000383ffff */
[----:B------:R-:W-:Y:S05]  /*b8b0*/  BRA `(.L_x_290) ;  /* 0xffffff6c00c07947 */ /* 0x000fea000383ffff */
.L_x_261:
[----:B------:R-:W-:Y:S01]  /*b8c0*/  BSSY B1, `(.L_x_291) ;  /* 0x0000006000017945 */ /* 0x000fe20003800000 */
[----:B------:R-:W-:-:S07]  /*b8d0*/  IMAD.MOV.U32 R15, RZ, RZ, -0x1 ;  /* 0xffffffffff0f7424 */ /* 0x000fce00078e00ff */
[----:B-----5:R-:W-:Y:S05]  /*b8e0*/  WARPSYNC.COLLECTIVE R15, `(.L_x_292) ;  /* 0x000000000f0c7348 */ /* 0x020fea0003c00000 */
[----:B------:R-:W-:Y:S02]  /*b8f0*/  ELECT P6, UR62, PT ;  /* 0x00000000003e782f */ /* 0x000fe400038c0000 */
[----:B------:R-:W-:Y:S01]  /*b900*/  MOV R14, UR62 ;  /* 0x0000003e000e7c02 */ /* 0x000fe20008000f00 */
[----:B-----5:R-:W-:Y:S10]  /*b910*/  ENDCOLLECTIVE ;  /* 0x000000000000791b */ /* 0x020ff40003800000 */
.L_x_292:
[----:B------:R-:W-:Y:S05]  /*b920*/  BSYNC B1 ;  /* 0x0000000000017941 */ /* 0x000fea0003800000 */
.L_x_291:
[----:B------:R-:W-:Y:S05]  /*b930*/  BRA `(.L_x_293) ;  /* 0xffffffe800e47947 */ /* 0x000fea000383ffff */
.L_x_264:
[----:B0-----:R0:W1:Y:S02]  /*b940*/  SYNCS.PHASECHK.TRANS64.TRYWAIT P1, [R10+URZ+0x60], R5 ;  /* 0x000060050a0075a7 */ /* 0x001064000802017f */
[----:B-1----:R-:W-:Y:S05]  /*b950*/  @!P1 NANOSLEEP.SYNCS 0x989680 ;  /* 0x009896800000995d */ /* 0x002fea0003900000 */
[----:B------:R-:W1:Y:S02]  /*b960*/  @!P1 SYNCS.PHASECHK.TRANS64 P1, [R10+URZ+0x60], R5 ;  /* 0x000060050a0095a7 */ /* 0x000e64000802007f */
[----:B-1----:R-:W-:Y:S05]  /*b970*/  @!P1 BRA `(.L_x_264) ;  /* 0xfffffffc00f09947 */ /* 0x002fea000383ffff */
[----:B------:R-:W-:Y:S05]  /*b980*/  BRA `(.L_x_294) ;  /* 0xffffffec00187947 */ /* 0x000fea000383ffff */
.L_x_273:
[----:B------:R-:W-:Y:S01]  /*b990*/  BSSY B0, `(.L_x_295) ;  /* 0x0000006000007945 */ /* 0x000fe20003800000 */
[----:B------:R-:W-:-:S07]  /*b9a0*/  IMAD.MOV.U32 R15, RZ, RZ, -0x1 ;  /* 0xffffffffff0f7424 */ /* 0x000fce00078e00ff */
[----:B-----5:R-:W-:Y:S05]  /*b9b0*/  WARPSYNC.COLLECTIVE R15, `(.L_x_296) ;  /* 0x000000000f0c7348 */ /* 0x020fea0003c00000 */
[----:B------:R-:W-:Y:S02]  /*b9c0*/  ELECT P6, UR62, PT ;  /* 0x00000000003e782f */ /* 0x000fe400038c0000 */
[----:B------:R-:W-:Y:S01]  /*b9d0*/  MOV R14, UR62 ;  /* 0x0000003e000e7c02 */ /* 0x000fe20008000f00 */
[----:B-----5:R-:W-:Y:S10]  /*b9e0*/  ENDCOLLECTIVE ;  /* 0x000000000000791b */ /* 0x020ff40003800000 */
.L_x_296:
[----:B------:R-:W-:Y:S05]  /*b9f0*/  BSYNC B0 ;  /* 0x0000000000007941 */ /* 0x000fea0003800000 */
.L_x_295:
[----:B------:R-:W-:Y:S05]  /*ba00*/  BRA `(.L_x_297) ;  /* 0xfffffff400847947 */ /* 0x000fea000383ffff */
.L_x_277:
[----:B0-----:R0:W1:Y:S02]  /*ba10*/  SYNCS.PHASECHK.TRANS64.TRYWAIT P0, [R9+URZ], R4 ;  /* 0x00000004090075a7 */ /* 0x001064000800017f */
[----:B-1----:R-:W-:Y:S05]  /*ba20*/  @!P0 NANOSLEEP.SYNCS 0x989680 ;  /* 0x009896800000895d */ /* 0x002fea0003900000 */
[----:B------:R-:W1:Y:S02]  /*ba30*/  @!P0 SYNCS.PHASECHK.TRANS64 P0, [R9+URZ], R4 ;  /* 0x00000004090085a7 */ /* 0x000e64000800007f */
[----:B-1----:R-:W-:Y:S05]  /*ba40*/  @!P0 BRA `(.L_x_277) ;  /* 0xfffffffc00f08947 */ /* 0x002fea000383ffff */
[----:B------:R-:W-:Y:S05]  /*ba50*/  BRA `(.L_x_298) ;  /* 0xfffffff400c47947 */ /* 0x000fea000383ffff */
.L_x_278:
[----:B0-----:R0:W1:Y:S02]  /*ba60*/  SYNCS.PHASECHK.TRANS64.TRYWAIT P0, [R8+URZ], R5 ;  /* 0x00000005080075a7 */ /* 0x001064000800017f */
[----:B-1----:R-:W-:Y:S05]  /*ba70*/  @!P0 NANOSLEEP.SYNCS 0x989680 ;  /* 0x009896800000895d */ /* 0x002fea0003900000 */
[----:B------:R-:W1:Y:S02]  /*ba80*/  @!P0 SYNCS.PHASECHK.TRANS64 P0, [R8+URZ], R5 ;  /* 0x00000005080085a7 */ /* 0x000e64000800007f */
[----:B-1----:R-:W-:Y:S05]  /*ba90*/  @!P0 BRA `(.L_x_278) ;  /* 0xfffffffc00f08947 */ /* 0x002fea000383ffff */
[----:B------:R-:W-:Y:S05]  /*baa0*/  BRA `(.L_x_299) ;  /* 0xfffffff400d47947 */ /* 0x000fea000383ffff */
.L_x_279:
[----:B0-----:R0:W1:Y:S02]  /*bab0*/  SYNCS.PHASECHK.TRANS64.TRYWAIT P0, [R9+URZ], R4 ;  /* 0x00000004090075a7 */ /* 0x001064000800017f */
[----:B-1----:R-:W-:Y:S05]  /*bac0*/  @!P0 NANOSLEEP.SYNCS 0x989680 ;  /* 0x009896800000895d */ /* 0x002fea0003900000 */
[----:B------:R-:W1:Y:S02]  /*bad0*/  @!P0 SYNCS.PHASECHK.TRANS64 P0, [R9+URZ], R4 ;  /* 0x00000004090085a7 */ /* 0x000e64000800007f */
[----:B-1----:R-:W-:Y:S05]  /*bae0*/  @!P0 BRA `(.L_x_279) ;  /* 0xfffffffc00f08947 */ /* 0x002fea000383ffff */
[----:B------:R-:W-:Y:S05]  /*baf0*/  BRA `(.L_x_300) ;  /* 0xfffffff400e47947 */ /* 0x000fea000383ffff */
.L_x_280:
[----:B0-----:R0:W1:Y:S02]  /*bb00*/  SYNCS.PHASECHK.TRANS64.TRYWAIT P0, [R8+URZ], R5 ;  /* 0x00000005080075a7 */ /* 0x001064000800017f */
[----:B-1----:R-:W-:Y:S05]  /*bb10*/  @!P0 NANOSLEEP.SYNCS 0x989680 ;  /* 0x009896800000895d */ /* 0x002fea0003900000 */
[----:B------:R-:W1:Y:S02]  /*bb20*/  @!P0 SYNCS.PHASECHK.TRANS64 P0, [R8+URZ], R5 ;  /* 0x00000005080085a7 */ /* 0x000e64000800007f */
[----:B-1----:R-:W-:Y:S05]  /*bb30*/  @!P0 BRA `(.L_x_280) ;  /* 0xfffffffc00f08947 */ /* 0x002fea000383ffff */
[----:B------:R-:W-:Y:S05]  /*bb40*/  BRA `(.L_x_301) ;  /* 0xfffffff400f47947 */ /* 0x000fea000383ffff */
.L_x_281:
[----:B0-----:R0:W1:Y:S02]  /*bb50*/  SYNCS.PHASECHK.TRANS64.TRYWAIT P0, [R9+URZ], R4 ;  /* 0x00000004090075a7 */ /* 0x001064000800017f */
[----:B-1----:R-:W-:Y:S05]  /*bb60*/  @!P0 NANOSLEEP.SYNCS 0x989680 ;  /* 0x009896800000895d */ /* 0x002fea0003900000 */
[----:B------:R-:W1:Y:S02]  /*bb70*/  @!P0 SYNCS.PHASECHK.TRANS64 P0, [R9+URZ], R4 ;  /* 0x00000004090085a7 */ /* 0x000e64000800007f */
[----:B-1----:R-:W-:Y:S05]  /*bb80*/  @!P0 BRA `(.L_x_281) ;  /* 0xfffffffc00f08947 */ /* 0x002fea000383ffff */
[----:B------:R-:W-:Y:S05]  /*bb90*/  BRA `(.L_x_302) ;  /* 0xfffffff800047947 */ /* 0x000fea000383ffff */
.L_x_282:
[----:B0-----:R0:W1:Y:S02]  /*bba0*/  SYNCS.PHASECHK.TRANS64.TRYWAIT P0, [R8+URZ], R5 ;  /* 0x00000005080075a7 */ /* 0x001064000800017f */
[----:B-1----:R-:W-:Y:S05]  /*bbb0*/  @!P0 NANOSLEEP.SYNCS 0x989680 ;  /* 0x009896800000895d */ /* 0x002fea0003900000 */
[----:B------:R-:W1:Y:S02]  /*bbc0*/  @!P0 SYNCS.PHASECHK.TRANS64 P0, [R8+URZ], R5 ;  /* 0x00000005080085a7 */ /* 0x000e64000800007f */
[----:B-1----:R-:W-:Y:S05]  /*bbd0*/  @!P0 BRA `(.L_x_282) ;  /* 0xfffffffc00f08947 */ /* 0x002fea000383ffff */
[----:B------:R-:W-:Y:S05]  /*bbe0*/  BRA `(.L_x_303) ;  /* 0xfffffff800147947 */ /* 0x000fea000383ffff */
.L_x_283:
[----:B0-----:R0:W1:Y:S02]  /*bbf0*/  SYNCS.PHASECHK.TRANS64.TRYWAIT P0, [R9+URZ], R4 ;  /* 0x00000004090075a7 */ /* 0x001064000800017f */
[----:B-1----:R-:W-:Y:S05]  /*bc00*/  @!P0 NANOSLEEP.SYNCS 0x989680 ;  /* 0x009896800000895d */ /* 0x002fea0003900000 */
[----:B------:R-:W1:Y:S02]  /*bc10*/  @!P0 SYNCS.PHASECHK.TRANS64 P0, [R9+URZ], R4 ;  /* 0x00000004090085a7 */ /* 0x000e64000800007f */
[----:B-1----:R-:W-:Y:S05]  /*bc20*/  @!P0 BRA `(.L_x_283) ;  /* 0xfffffffc00f08947 */ /* 0x002fea000383ffff */
[----:B------:R-:W-:Y:S05]  /*bc30*/  BRA `(.L_x_304) ;  /* 0xfffffff800247947 */ /* 0x000fea000383ffff */
.L_x_284:
[----:B0-----:R0:W1:Y:S02]  /*bc40*/  SYNCS.PHASECHK.TRANS64.TRYWAIT P0, [R8+URZ], R5 ;  /* 0x00000005080075a7 */ /* 0x001064000800017f */
[----:B-1----:R-:W-:Y:S05]  /*bc50*/  @!P0 NANOSLEEP.SYNCS 0x989680 ;  /* 0x009896800000895d */ /* 0x002fea0003900000 */
[----:B------:R-:W1:Y:S02]  /*bc60*/  @!P0 SYNCS.PHASECHK.TRANS64 P0, [R8+URZ], R5 ;  /* 0x00000005080085a7 */ /* 0x000e64000800007f */
[----:B-1----:R-:W-:Y:S05]  /*bc70*/  @!P0 BRA `(.L_x_284) ;  /* 0xfffffffc00f08947 */ /* 0x002fea000383ffff */
[----:B------:R-:W-:Y:S05]  /*bc80*/  BRA `(.L_x_305) ;  /* 0xfffffff800347947 */ /* 0x000fea000383ffff */
.L_x_285:
[----:B0-----:R0:W1:Y:S02]  /*bc90*/  SYNCS.PHASECHK.TRANS64.TRYWAIT P0, [R9+URZ], R4 ;  /* 0x00000004090075a7 */ /* 0x001064000800017f */
[----:B-1----:R-:W-:Y:S05]  /*bca0*/  @!P0 NANOSLEEP.SYNCS 0x989680 ;  /* 0x009896800000895d */ /* 0x002fea0003900000 */
[----:B------:R-:W1:Y:S02]  /*bcb0*/  @!P0 SYNCS.PHASECHK.TRANS64 P0, [R9+URZ], R4 ;  /* 0x00000004090085a7 */ /* 0x000e64000800007f */
[----:B-1----:R-:W-:Y:S05]  /*bcc0*/  @!P0 BRA `(.L_x_285) ;  /* 0xfffffffc00f08947 */ /* 0x002fea000383ffff */
[----:B------:R-:W-:Y:S05]  /*bcd0*/  BRA `(.L_x_306) ;  /* 0xfffffff800447947 */ /* 0x000fea000383ffff */
.L_x_286:
[----:B0-----:R0:W1:Y:S02]  /*bce0*/  SYNCS.PHASECHK.TRANS64.TRYWAIT P0, [R8+URZ], R5 ;  /* 0x00000005080075a7 */ /* 0x001064000800017f */
[----:B-1----:R-:W-:Y:S05]  /*bcf0*/  @!P0 NANOSLEEP.SYNCS 0x989680 ;  /* 0x009896800000895d */ /* 0x002fea0003900000 */
[----:B------:R-:W1:Y:S02]  /*bd00*/  @!P0 SYNCS.PHASECHK.TRANS64 P0, [R8+URZ], R5 ;  /* 0x00000005080085a7 */ /* 0x000e64000800007f */
[----:B-1----:R-:W-:Y:S05]  /*bd10*/  @!P0 BRA `(.L_x_286) ;  /* 0xfffffffc00f08947 */ /* 0x002fea000383ffff */
[----:B------:R-:W-:Y:S05]  /*bd20*/  BRA `(.L_x_307) ;  /* 0xfffffff800547947 */ /* 0x000fea000383ffff */
.L_x_287:
[----:B-1----:R1:W2:Y:S02]  /*bd30*/  SYNCS.PHASECHK.TRANS64.TRYWAIT P0, [R11+URZ], R6 ;  /* 0x000000060b0075a7 */ /* 0x0022a4000800017f */
[----:B--2---:R-:W-:Y:S05]  /*bd40*/  @!P0 NANOSLEEP.SYNCS 0x989680 ;  /* 0x009896800000895d */ /* 0x004fea0003900000 */
[----:B------:R-:W2:Y:S02]  /*bd50*/  @!P0 SYNCS.PHASECHK.TRANS64 P0, [R11+URZ], R6 ;  /* 0x000000060b0085a7 */ /* 0x000ea4000800007f */
[----:B--2---:R-:W-:Y:S05]  /*bd60*/  @!P0 BRA `(.L_x_287) ;  /* 0xfffffffc00f08947 */ /* 0x004fea000383ffff */
[----:B------:R-:W-:Y:S05]  /*bd70*/  BRA `(.L_x_308) ;  /* 0xfffffff8005c7947 */ /* 0x000fea000383ffff */
.L_x_309:
[----:B------:R-:W-:-:S00]  /*bd80*/  BRA `(.L_x_309) ;  /* 0xfffffffc00fc7947 */ /* 0x000fc0000383ffff */
[----:B------:R-:W-:-:S00]  /*bd90*/  NOP ;  /* 0x0000000000007918 */ /* 0x000fc00000000000 */
        /* <DEDUP_REMOVED lines=14> */
.L_x_310:


//--------------------- .nv.global.init           --------------------------
	.section	.nv.global.init,"aw",@progbits
.nv.global.init:
	.type		$str$22,@object
	.size		$str$22,($str$23 - $str$22)
$str$22:
        /*0000*/ 	.byte	0x6b, 0x5f, 0x74, 0x69, 0x6c, 0x65, 0x5f, 0x63, 0x6f, 0x75, 0x6e, 0x74, 0x20, 0x3e, 0x3d, 0x20
        /*0010*/ 	.byte	0x31, 0x00
	.type		$str$23,@object
	.size		$str$23,(__unnamed_1 - $str$23)
$str$23:
        /*0012*/ 	.byte	0x2f, 0x74, 0x6d, 0x70, 0x2f, 0x63, 0x75, 0x74, 0x6c, 0x61, 0x73, 0x73, 0x5f, 0x73, 0x77, 0x65
        /*0022*/ 	.byte	0x65, 0x70, 0x5f, 0x73, 0x72, 0x63, 0x2f, 0x69, 0x6e, 0x63, 0x6c, 0x75, 0x64, 0x65, 0x2f, 0x63
        /*0032*/ 	.byte	0x75, 0x74, 0x6c, 0x61, 0x73, 0x73, 0x2f, 0x67, 0x65, 0x6d, 0x6d, 0x2f, 0x63, 0x6f, 0x6c, 0x6c
        /*0042*/ 	.byte	0x65, 0x63, 0x74, 0x69, 0x76, 0x65, 0x2f, 0x73, 0x6d, 0x39, 0x30, 0x5f, 0x6d, 0x6d, 0x61, 0x5f
        /*0052*/ 	.byte	0x74, 0x6d, 0x61, 0x5f, 0x67, 0x6d, 0x6d, 0x61, 0x5f, 0x73, 0x73, 0x5f, 0x77, 0x61, 0x72, 0x70
        /*0062*/ 	.byte	0x73, 0x70, 0x65, 0x63, 0x69, 0x61, 0x6c, 0x69, 0x7a, 0x65, 0x64, 0x2e, 0x68, 0x70, 0x70, 0x00
	.type		__unnamed_1,@object
	.size		__unnamed_1,(.L_0 - __unnamed_1)
__unnamed_1:
        /*0072*/ 	.byte	0x76, 0x6f, 0x69, 0x64, 0x20, 0x63, 0x75, 0x74, 0x6c, 0x61, 0x73, 0x73, 0x3a, 0x3a, 0x67, 0x65
        /* <DEDUP_REMOVED lines=179> */
        /*0bb2*/ 	.byte	0x65, 0x6e, 0x74, 0x69, 0x74, 0x79, 0x5d, 0x00
.L_0:


//--------------------- .nv.shared._ZN7cutlass13device_kernelINS_4gemm6kernel13GemmUniversalIN4cute5tupleIJiiiiEEENS1_10collective13CollectiveMmaINS1_34MainloopSm90TmaGmmaWarpSpecializedILi12ENS5_IJNS4_1CILi1EEESB_SB_EEENS1_32KernelTmaWarpSpecializedPingpongEEENS5_IJNSA_ILi64EEENSA_ILi224EEENSA_ILi32EEEEEENS_6half_tENS5_IJlSB_lEEESJ_SK_NS4_8TiledMMAINS4_8MMA_AtomIJNS4_4SM904GMMA25MMA_64x32x16_F32F16F16_SSILNSO_5MajorE0ELSQ_0ELNSO_7ScaleInE1ELSR_1EEEEEENS4_6LayoutISC_NS5_IJNSA_ILi0EEESV_SV_EEEEENS5_IJNS4_10UnderscoreESY_SY_EEEEENS4_13SM90_TMA_LOADENS4_14ComposedLayoutINS4_7SwizzleILi2ELi4ELi3EEENS4_18smem_ptr_flag_bitsILi16EEENSU_INS5_IJNSA_ILi8EEESH_EEENS5_IJSH_SB_EEEEEEEvNS4_8identityES11_S1B_vS1C_EENS_8epilogue10collective6detail29Sm90TmaWarpSpecializedAdapterINS1F_15DefaultEpilogueISJ_SK_SK_NS1E_6thread17LinearCombinationISJ_Li1EffLNS1J_9ScaleType4KindE0ELNS_15FloatRoundStyleE2ESJ_EENS1_15EpilogueDefaultEEEEEvvEEEEvNT_6ParamsE --------------------------
	.section	.nv.shared._ZN7cutlass13device_kernelINS_4gemm6kernel13GemmUniversalIN4cute5tupleIJiiiiEEENS1_10collective13CollectiveMmaINS1_34MainloopSm90TmaGmmaWarpSpecializedILi12ENS5_IJNS4_1CILi1EEESB_SB_EEENS1_32KernelTmaWarpSpecializedPingpongEEENS5_IJNSA_ILi64EEENSA_ILi224EEENSA_ILi32EEEEEENS_6half_tENS5_IJlSB_lEEESJ_SK_NS4_8TiledMMAINS4_8MMA_AtomIJNS4_4SM904GMMA25MMA_64x32x16_F32F16F16_SSILNSO_5MajorE0ELSQ_0ELNSO_7ScaleInE1ELSR_1EEEEEENS4_6LayoutISC_NS5_IJNSA_ILi0EEESV_SV_EEEEENS5_IJNS4_10UnderscoreESY_SY_EEEEENS4_13SM90_TMA_LOADENS4_14ComposedLayoutINS4_7SwizzleILi2ELi4ELi3EEENS4_18smem_ptr_flag_bitsILi16EEENSU_INS5_IJNSA_ILi8EEESH_EEENS5_IJSH_SB_EEEEEEEvNS4_8identityES11_S1B_vS1C_EENS_8epilogue10collective6detail29Sm90TmaWarpSpecializedAdapterINS1F_15DefaultEpilogueISJ_SK_SK_NS1E_6thread17LinearCombinationISJ_Li1EffLNS1J_9ScaleType4KindE0ELNS_15FloatRoundStyleE2ESJ_EENS1_15EpilogueDefaultEEEEEvvEEEEvNT_6ParamsE,"aw",@nobits
	.sectionflags	@""
	.align	16
	.zero		1024


//--------------------- .nv.shared.reserved.0     --------------------------
	.section	.nv.shared.reserved.0,"aw",@nobits
	.weak		__nv_reservedSMEM_offset_0_alias
	.size		__nv_reservedSMEM_offset_0_alias, 0, 0
	.other		__nv_reservedSMEM_offset_0_alias,@"STO_CUDA_RESERVED_SHARED STV_DEFAULT"
__nv_reservedSMEM_offset_0_alias:
	.zero		0


//--------------------- .nv.global                --------------------------
	.section	.nv.global,"aw",@nobits
.nv.global:
	.type		_ZN40_INTERNAL_7165bb97_4_k_cu_97f915b4_111774cute1_E,@object
	.size		_ZN40_INTERNAL_7165bb97_4_k_cu_97f915b4_111774cute1_E,(_ZN40_INTERNAL_7165bb97_4_k_cu_97f915b4_111774cuda3std3__45__cpo6cbeginE - _ZN40_INTERNAL_7165bb97_4_k_cu_97f915b4_111774cute1_E)
_ZN40_INTERNAL_7165bb97_4_k_cu_97f915b4_111774cute1_E:
	.zero		1
	.type		_ZN40_INTERNAL_7165bb97_4_k_cu_97f915b4_111774cuda3std3__45__cpo6cbeginE,@object
	.size		_ZN40_INTERNAL_7165bb97_4_k_cu_97f915b4_111774cuda3std3__45__cpo6cbeginE,(_ZN40_INTERNAL_7165bb97_4_k_cu_97f915b4_111774cuda3std3__48in_placeE - _ZN40_INTERNAL_7165bb97_4_k_cu_97f915b4_111774cuda3std3__45__cpo6cbeginE)
_ZN40_INTERNAL_7165bb97_4_k_cu_97f915b4_111774cuda3std3__45__cpo6cbeginE:
	.zero		1
	.type		_ZN40_INTERNAL_7165bb97_4_k_cu_97f915b4_111774cuda3std3__48in_placeE,@object
	.size		_ZN40_INTERNAL_7165bb97_4_k_cu_97f915b4_111774cuda3std3__48in_placeE,(_ZN40_INTERNAL_7165bb97_4_k_cu_97f915b4_111774cuda3std6ranges3__45__cpo9iter_moveE - _ZN40_INTERNAL_7165bb97_4_k_cu_97f915b4_111774cuda3std3__48in_placeE)
_ZN40_INTERNAL_7165bb97_4_k_cu_97f915b4_111774cuda3std3__48in_placeE:
	.zero		1
	.type		_ZN40_INTERNAL_7165bb97_4_k_cu_97f915b4_111774cuda3std6ranges3__45__cpo9iter_moveE,@object
	.size		_ZN40_INTERNAL_7165bb97_4_k_cu_97f915b4_111774cuda3std6ranges3__45__cpo9iter_moveE,(_ZN40_INTERNAL_7165bb97_4_k_cu_97f915b4_111774cuda3std3__45__cpo5beginE - _ZN40_INTERNAL_7165bb97_4_k_cu_97f915b4_111774cuda3std6ranges3__45__cpo9iter_moveE)
_ZN40_INTERNAL_7165bb97_4_k_cu_97f915b4_111774cuda3std6ranges3__45__cpo9iter_moveE:
	.zero		1
	.type		_ZN40_INTERNAL_7165bb97_4_k_cu_97f915b4_111774cuda3std3__45__cpo5beginE,@object
	.size		_ZN40_INTERNAL_7165bb97_4_k_cu_97f915b4_111774cuda3std3__45__cpo5beginE,(_ZN40_INTERNAL_7165bb97_4_k_cu_97f915b4_111774cuda3std3__442_GLOBAL__N__7165bb97_4_k_cu_97f915b4_111776ignoreE - _ZN40_INTERNAL_7165bb97_4_k_cu_97f915b4_111774cuda3std3__45__cpo5beginE)
_ZN40_INTERNAL_7165bb97_4_k_cu_97f915b4_111774cuda3std3__45__cpo5beginE:
	.zero		1
	.type		_ZN40_INTERNAL_7165bb97_4_k_cu_97f915b4_111774cuda3std3__442_GLOBAL__N__7165bb97_4_k_cu_97f915b4_111776ignoreE,@object
	.size		_ZN40_INTERNAL_7165bb97_4_k_cu_97f915b4_111774cuda3std3__442_GLOBAL__N__7165bb97_4_k_cu_97f915b4_111776ignoreE,(_ZN40_INTERNAL_7165bb97_4_k_cu_97f915b4_111774cute7productE - _ZN40_INTERNAL_7165bb97_4_k_cu_97f915b4_111774cuda3std3__442_GLOBAL__N__7165bb97_4_k_cu_97f915b4_111776ignoreE)
_ZN40_INTERNAL_7165bb97_4_k_cu_97f915b4_111774cuda3std3__442_GLOBAL__N__7165bb97_4_k_cu_97f915b4_111776ignoreE:
	.zero		1
	.type		_ZN40_INTERNAL_7165bb97_4_k_cu_97f915b4_111774cute7productE,@object
	.size		_ZN40_INTERNAL_7165bb97_4_k_cu_97f915b4_111774cute7productE,(_ZN40_INTERNAL_7165bb97_4_k_cu_97f915b4_111774cuda3std3__45__cpo3endE - _ZN40_INTERNAL_7165bb97_4_k_cu_97f915b4_111774cute7productE)
_ZN40_INTERNAL_7165bb97_4_k_cu_97f915b4_111774cute7productE:
	.zero		1
	.type		_ZN40_INTERNAL_7165bb97_4_k_cu_97f915b4_111774cuda3std3__45__cpo3endE,@object
	.size		_ZN40_INTERNAL_7165bb97_4_k_cu_97f915b4_111774cuda3std3__45__cpo3endE,(_ZN40_INTERNAL_7165bb97_4_k_cu_97f915b4_111774cuda3std3__419piecewise_constructE - _ZN40_INTERNAL_7165bb97_4_k_cu_97f915b4_111774cuda3std3__45__cpo3endE)
_ZN40_INTERNAL_7165bb97_4_k_cu_97f915b4_111774cuda3std3__45__cpo3endE:
	.zero		1
	.type		_ZN40_INTERNAL_7165bb97_4_k_cu_97f915b4_111774cuda3std3__419piecewise_constructE,@object
	.size		_ZN40_INTERNAL_7165bb97_4_k_cu_97f915b4_111774cuda3std3__419piecewise_constructE,(_ZN40_INTERNAL_7165bb97_4_k_cu_97f915b4_111774cuda3std3__45__cpo4cendE - _ZN40_INTERNAL_7165bb97_4_k_cu_97f915b4_111774cuda3std3__419piecewise_constructE)
_ZN40_INTERNAL_7165bb97_4_k_cu_97f915b4_111774cuda3std3__419piecewise_constructE:
	.zero		1
	.type		_ZN40_INTERNAL_7165bb97_4_k_cu_97f915b4_111774cuda3std3__45__cpo4cendE,@object
	.size		_ZN40_INTERNAL_7165bb97_4_k_cu_97f915b4_111774cuda3std3__45__cpo4cendE,(_ZN40_INTERNAL_7165bb97_4_k_cu_97f915b4_111774cuda3std6ranges3__45__cpo4swapE - _ZN40_INTERNAL_7165bb97_4_k_cu_97f915b4_111774cuda3std3__45__cpo4cendE)
_ZN40_INTERNAL_7165bb97_4_k_cu_97f915b4_111774cuda3std3__45__cpo4cendE:
	.zero		1
	.type		_ZN40_INTERNAL_7165bb97_4_k_cu_97f915b4_111774cuda3std6ranges3__45__cpo4swapE,@object
	.size		_ZN40_INTERNAL_7165bb97_4_k_cu_97f915b4_111774cuda3std6ranges3__45__cpo4swapE,(.L_8 - _ZN40_INTERNAL_7165bb97_4_k_cu_97f915b4_111774cuda3std6ranges3__45__cpo4swapE)
_ZN40_INTERNAL_7165bb97_4_k_cu_97f915b4_111774cuda3std6ranges3__45__cpo4swapE:
	.zero		1
.L_8:


//--------------------- .nv.constant0._ZN7cutlass13device_kernelINS_4gemm6kernel13GemmUniversalIN4cute5tupleIJiiiiEEENS1_10collective13CollectiveMmaINS1_34MainloopSm90TmaGmmaWarpSpecializedILi12ENS5_IJNS4_1CILi1EEESB_SB_EEENS1_32KernelTmaWarpSpecializedPingpongEEENS5_IJNSA_ILi64EEENSA_ILi224EEENSA_ILi32EEEEEENS_6half_tENS5_IJlSB_lEEESJ_SK_NS4_8TiledMMAINS4_8MMA_AtomIJNS4_4SM904GMMA25MMA_64x32x16_F32F16F16_SSILNSO_5MajorE0ELSQ_0ELNSO_7ScaleInE1ELSR_1EEEEEENS4_6LayoutISC_NS5_IJNSA_ILi0EEESV_SV_EEEEENS5_IJNS4_10UnderscoreESY_SY_EEEEENS4_13SM90_TMA_LOADENS4_14ComposedLayoutINS4_7SwizzleILi2ELi4ELi3EEENS4_18smem_ptr_flag_bitsILi16EEENSU_INS5_IJNSA_ILi8EEESH_EEENS5_IJSH_SB_EEEEEEEvNS4_8identityES11_S1B_vS1C_EENS_8epilogue10collective6detail29Sm90TmaWarpSpecializedAdapterINS1F_15DefaultEpilogueISJ_SK_SK_NS1E_6thread17LinearCombinationISJ_Li1EffLNS1J_9ScaleType4KindE0ELNS_15FloatRoundStyleE2ESJ_EENS1_15EpilogueDefaultEEEEEvvEEEEvNT_6ParamsE --------------------------
	.section	.nv.constant0._ZN7cutlass13device_kernelINS_4gemm6kernel13GemmUniversalIN4cute5tupleIJiiiiEEENS1_10collective13CollectiveMmaINS1_34MainloopSm90TmaGmmaWarpSpecializedILi12ENS5_IJNS4_1CILi1EEESB_SB_EEENS1_32KernelTmaWarpSpecializedPingpongEEENS5_IJNSA_ILi64EEENSA_ILi224EEENSA_ILi32EEEEEENS_6half_tENS5_IJlSB_lEEESJ_SK_NS4_8TiledMMAINS4_8MMA_AtomIJNS4_4SM904GMMA25MMA_64x32x16_F32F16F16_SSILNSO_5MajorE0ELSQ_0ELNSO_7ScaleInE1ELSR_1EEEEEENS4_6LayoutISC_NS5_IJNSA_ILi0EEESV_SV_EEEEENS5_IJNS4_10UnderscoreESY_SY_EEEEENS4_13SM90_TMA_LOADENS4_14ComposedLayoutINS4_7SwizzleILi2ELi4ELi3EEENS4_18smem_ptr_flag_bitsILi16EEENSU_INS5_IJNSA_ILi8EEESH_EEENS5_IJSH_SB_EEEEEEEvNS4_8identityES11_S1B_vS1C_EENS_8epilogue10collective6detail29Sm90TmaWarpSpecializedAdapterINS1F_15DefaultEpilogueISJ_SK_SK_NS1E_6thread17LinearCombinationISJ_Li1EffLNS1J_9ScaleType4KindE0ELNS_15FloatRoundStyleE2ESJ_EENS1_15EpilogueDefaultEEEEEvvEEEEvNT_6ParamsE,"a",@progbits
	.sectionflags	@""
	.align	4
.nv.constant0._ZN7cutlass13device_kernelINS_4gemm6kernel13GemmUniversalIN4cute5tupleIJiiiiEEENS1_10collective13CollectiveMmaINS1_34MainloopSm90TmaGmmaWarpSpecializedILi12ENS5_IJNS4_1CILi1EEESB_SB_EEENS1_32KernelTmaWarpSpecializedPingpongEEENS5_IJNSA_ILi64EEENSA_ILi224EEENSA_ILi32EEEEEENS_6half_tENS5_IJlSB_lEEESJ_SK_NS4_8TiledMMAINS4_8MMA_AtomIJNS4_4SM904GMMA25MMA_64x32x16_F32F16F16_SSILNSO_5MajorE0ELSQ_0ELNSO_7ScaleInE1ELSR_1EEEEEENS4_6LayoutISC_NS5_IJNSA_ILi0EEESV_SV_EEEEENS5_IJNS4_10UnderscoreESY_SY_EEEEENS4_13SM90_TMA_LOADENS4_14ComposedLayoutINS4_7SwizzleILi2ELi4ELi3EEENS4_18smem_ptr_flag_bitsILi16EEENSU_INS5_IJNSA_ILi8EEESH_EEENS5_IJSH_SB_EEEEEEEvNS4_8identityES11_S1B_vS1C_EENS_8epilogue10collective6detail29Sm90TmaWarpSpecializedAdapterINS1F_15DefaultEpilogueISJ_SK_SK_NS1E_6thread17LinearCombinationISJ_Li1EffLNS1J_9ScaleType4KindE0ELNS_15FloatRoundStyleE2ESJ_EENS1_15EpilogueDefaultEEEEEvvEEEEvNT_6ParamsE:
	.zero		1664


//--------------------- SYMBOLS --------------------------

	.type		.nv.reservedSmem.offset0,@object
	.size		.nv.reservedSmem.offset0,0x4
	.type		__assertfail,@function
